//
// Generated by NVIDIA NVVM Compiler
//
// Compiler Build ID: CL-36424714
// Cuda compilation tools, release 13.0, V13.0.88
// Based on NVVM 20.0.0
//

.version 9.0
.target sm_100
.address_size 64

	// .globl	_Z15ThreeDimPoissonPfS_S_fS_
.func  (.param .b64 func_retval0) __internal_accurate_pow
(
	.param .b64 __internal_accurate_pow_param_0
)
;

.visible .entry _Z15ThreeDimPoissonPfS_S_fS_(
	.param .u64 .ptr .align 1 _Z15ThreeDimPoissonPfS_S_fS__param_0,
	.param .u64 .ptr .align 1 _Z15ThreeDimPoissonPfS_S_fS__param_1,
	.param .u64 .ptr .align 1 _Z15ThreeDimPoissonPfS_S_fS__param_2,
	.param .f32 _Z15ThreeDimPoissonPfS_S_fS__param_3,
	.param .u64 .ptr .align 1 _Z15ThreeDimPoissonPfS_S_fS__param_4
)
{
	.reg .pred 	%p<23>;
	.reg .b32 	%r<38>;
	.reg .b32 	%f<22>;
	.reg .b64 	%rd<22>;
	.reg .b64 	%fd<22>;

	ld.param.u64 	%rd2, [_Z15ThreeDimPoissonPfS_S_fS__param_0];
	ld.param.u64 	%rd3, [_Z15ThreeDimPoissonPfS_S_fS__param_1];
	ld.param.u64 	%rd4, [_Z15ThreeDimPoissonPfS_S_fS__param_2];
	ld.param.f32 	%f3, [_Z15ThreeDimPoissonPfS_S_fS__param_3];
	ld.param.u64 	%rd5, [_Z15ThreeDimPoissonPfS_S_fS__param_4];
	mov.u32 	%r11, %ntid.x;
	mov.u32 	%r2, %ntid.y;
	mul.lo.s32 	%r3, %r11, %r2;
	mov.u32 	%r4, %ctaid.x;
	mov.u32 	%r5, %tid.y;
	mov.u32 	%r12, %tid.x;
	mad.lo.s32 	%r14, %r11, %r5, %r12;
	mad.lo.s32 	%r6, %r3, %r4, %r14;
	setp.eq.s32 	%p1, %r12, 0;
	add.s32 	%r15, %r11, -1;
	setp.eq.s32 	%p2, %r12, %r15;
	or.pred  	%p3, %p1, %p2;
	setp.eq.s32 	%p4, %r5, 0;
	or.pred  	%p5, %p4, %p3;
	@%p5 bra 	$L__BB0_11;
	add.s32 	%r16, %r2, -1;
	setp.eq.s32 	%p6, %r5, %r16;
	setp.eq.s32 	%p7, %r4, 0;
	or.pred  	%p8, %p7, %p6;
	@%p8 bra 	$L__BB0_11;
	mov.u32 	%r7, %nctaid.x;
	add.s32 	%r17, %r7, -1;
	setp.eq.s32 	%p9, %r4, %r17;
	@%p9 bra 	$L__BB0_11;
	cvta.to.global.u64 	%rd6, %rd2;
	mul.wide.s32 	%rd7, %r6, 4;
	add.s64 	%rd1, %rd6, %rd7;
	ld.global.f32 	%f4, [%rd1+4];
	ld.global.f32 	%f5, [%rd1+-4];
	add.f32 	%f6, %f4, %f5;
	shl.b32 	%r18, %r3, 2;
	cvt.u64.u32 	%rd8, %r18;
	add.s64 	%rd9, %rd1, %rd8;
	ld.global.f32 	%f7, [%rd9];
	add.f32 	%f8, %f6, %f7;
	sub.s32 	%r19, %r6, %r3;
	mul.wide.s32 	%rd10, %r19, 4;
	add.s64 	%rd11, %rd6, %rd10;
	ld.global.f32 	%f9, [%rd11];
	add.f32 	%f10, %f8, %f9;
	shl.b32 	%r20, %r11, 2;
	cvt.u64.u32 	%rd12, %r20;
	add.s64 	%rd13, %rd1, %rd12;
	ld.global.f32 	%f11, [%rd13];
	add.f32 	%f12, %f10, %f11;
	sub.s32 	%r21, %r6, %r11;
	mul.wide.s32 	%rd14, %r21, 4;
	add.s64 	%rd15, %rd6, %rd14;
	ld.global.f32 	%f13, [%rd15];
	add.f32 	%f14, %f12, %f13;
	mul.f32 	%f1, %f14, 0f3E2AAAAB;
	cvta.to.global.u64 	%rd16, %rd4;
	add.s64 	%rd17, %rd16, %rd7;
	ld.global.f32 	%f2, [%rd17];
	cvt.f64.f32 	%fd1, %f3;
	{
	.reg .b32 %temp; 
	mov.b64 	{%temp, %r8}, %fd1;
	}
	mov.f64 	%fd9, 0d4000000000000000;
	{
	.reg .b32 %temp; 
	mov.b64 	{%temp, %r22}, %fd9;
	}
	and.b32  	%r10, %r22, 2146435072;
	setp.eq.s32 	%p10, %r10, 1062207488;
	abs.f64 	%fd2, %fd1;
	{ // callseq 0, 0
	.param .b64 param0;
	st.param.f64 	[param0], %fd2;
	.param .b64 retval0;
	call.uni (retval0), 
	__internal_accurate_pow, 
	(
	param0
	);
	ld.param.f64 	%fd10, [retval0];
	} // callseq 0
	setp.lt.s32 	%p11, %r8, 0;
	neg.f64 	%fd12, %fd10;
	selp.f64 	%fd13, %fd12, %fd10, %p10;
	selp.f64 	%fd21, %fd13, %fd10, %p11;
	setp.neu.f32 	%p12, %f3, 0f00000000;
	@%p12 bra 	$L__BB0_5;
	setp.eq.s32 	%p13, %r10, 1062207488;
	selp.b32 	%r23, %r8, 0, %p13;
	setp.lt.s32 	%p14, %r22, 0;
	or.b32  	%r24, %r23, 2146435072;
	selp.b32 	%r25, %r24, %r23, %p14;
	mov.b32 	%r26, 0;
	mov.b64 	%fd21, {%r26, %r25};
$L__BB0_5:
	add.f64 	%fd14, %fd1, 0d4000000000000000;
	{
	.reg .b32 %temp; 
	mov.b64 	{%temp, %r27}, %fd14;
	}
	and.b32  	%r28, %r27, 2146435072;
	setp.ne.s32 	%p15, %r28, 2146435072;
	@%p15 bra 	$L__BB0_10;
	setp.num.f32 	%p16, %f3, %f3;
	@%p16 bra 	$L__BB0_8;
	mov.f64 	%fd15, 0d4000000000000000;
	add.rn.f64 	%fd21, %fd1, %fd15;
	bra.uni 	$L__BB0_10;
$L__BB0_8:
	setp.neu.f64 	%p17, %fd2, 0d7FF0000000000000;
	@%p17 bra 	$L__BB0_10;
	setp.lt.s32 	%p18, %r8, 0;
	setp.eq.s32 	%p19, %r10, 1062207488;
	setp.lt.s32 	%p20, %r22, 0;
	selp.b32 	%r30, 0, 2146435072, %p20;
	and.b32  	%r31, %r22, 2147483647;
	setp.ne.s32 	%p21, %r31, 1071644672;
	or.b32  	%r32, %r30, -2147483648;
	selp.b32 	%r33, %r32, %r30, %p21;
	selp.b32 	%r34, %r33, %r30, %p19;
	selp.b32 	%r35, %r34, %r30, %p18;
	mov.b32 	%r36, 0;
	mov.b64 	%fd21, {%r36, %r35};
$L__BB0_10:
	setp.eq.f32 	%p22, %f3, 0f3F800000;
	selp.f64 	%fd16, 0d3FF0000000000000, %fd21, %p22;
	cvt.f64.f32 	%fd17, %f2;
	cvt.f64.f32 	%fd18, %f1;
	fma.rn.f64 	%fd19, %fd16, %fd17, %fd18;
	cvt.rn.f32.f64 	%f15, %fd19;
	cvta.to.global.u64 	%rd18, %rd3;
	add.s64 	%rd20, %rd18, %rd7;
	st.global.f32 	[%rd20], %f15;
	ld.global.f32 	%f16, [%rd1];
	sub.f32 	%f17, %f15, %f16;
	abs.f32 	%f18, %f17;
	mul.lo.s32 	%r37, %r3, %r7;
	cvt.rn.f32.u32 	%f19, %r37;
	div.rn.f32 	%f20, %f18, %f19;
	cvta.to.global.u64 	%rd21, %rd5;
	atom.global.add.f32 	%f21, [%rd21], %f20;
$L__BB0_11:
	ret;

}
.func  (.param .b64 func_retval0) __internal_accurate_pow(
	.param .b64 __internal_accurate_pow_param_0
)
{
	.reg .pred 	%p<8>;
	.reg .b32 	%r<49>;
	.reg .b32 	%f<3>;
	.reg .b64 	%fd<109>;

	ld.param.f64 	%fd10, [__internal_accurate_pow_param_0];
	{
	.reg .b32 %temp; 
	mov.b64 	{%temp, %r46}, %fd10;
	}
	{
	.reg .b32 %temp; 
	mov.b64 	{%r45, %temp}, %fd10;
	}
	shr.u32 	%r47, %r46, 20;
	setp.gt.u32 	%p1, %r46, 1048575;
	@%p1 bra 	$L__BB1_2;
	mul.f64 	%fd11, %fd10, 0d4350000000000000;
	{
	.reg .b32 %temp; 
	mov.b64 	{%temp, %r46}, %fd11;
	}
	{
	.reg .b32 %temp; 
	mov.b64 	{%r45, %temp}, %fd11;
	}
	shr.u32 	%r16, %r46, 20;
	add.s32 	%r47, %r16, -54;
$L__BB1_2:
	add.s32 	%r48, %r47, -1023;
	and.b32  	%r17, %r46, -2146435073;
	or.b32  	%r18, %r17, 1072693248;
	mov.b64 	%fd107, {%r45, %r18};
	setp.lt.u32 	%p2, %r18, 1073127583;
	@%p2 bra 	$L__BB1_4;
	{
	.reg .b32 %temp; 
	mov.b64 	{%r19, %temp}, %fd107;
	}
	{
	.reg .b32 %temp; 
	mov.b64 	{%temp, %r20}, %fd107;
	}
	add.s32 	%r21, %r20, -1048576;
	mov.b64 	%fd107, {%r19, %r21};
	add.s32 	%r48, %r47, -1022;
$L__BB1_4:
	add.f64 	%fd12, %fd107, 0dBFF0000000000000;
	add.f64 	%fd13, %fd107, 0d3FF0000000000000;
	rcp.approx.ftz.f64 	%fd14, %fd13;
	neg.f64 	%fd15, %fd13;
	fma.rn.f64 	%fd16, %fd15, %fd14, 0d3FF0000000000000;
	fma.rn.f64 	%fd17, %fd16, %fd16, %fd16;
	fma.rn.f64 	%fd18, %fd17, %fd14, %fd14;
	mul.f64 	%fd19, %fd12, %fd18;
	fma.rn.f64 	%fd20, %fd12, %fd18, %fd19;
	mul.f64 	%fd21, %fd20, %fd20;
	fma.rn.f64 	%fd22, %fd21, 0d3EB0F5FF7D2CAFE2, 0d3ED0F5D241AD3B5A;
	fma.rn.f64 	%fd23, %fd22, %fd21, 0d3EF3B20A75488A3F;
	fma.rn.f64 	%fd24, %fd23, %fd21, 0d3F1745CDE4FAECD5;
	fma.rn.f64 	%fd25, %fd24, %fd21, 0d3F3C71C7258A578B;
	fma.rn.f64 	%fd26, %fd25, %fd21, 0d3F6249249242B910;
	fma.rn.f64 	%fd27, %fd26, %fd21, 0d3F89999999999DFB;
	sub.f64 	%fd28, %fd12, %fd20;
	add.f64 	%fd29, %fd28, %fd28;
	neg.f64 	%fd30, %fd20;
	fma.rn.f64 	%fd31, %fd30, %fd12, %fd29;
	mul.f64 	%fd32, %fd18, %fd31;
	fma.rn.f64 	%fd33, %fd21, %fd27, 0d3FB5555555555555;
	mov.f64 	%fd34, 0d3FB5555555555555;
	sub.f64 	%fd35, %fd34, %fd33;
	fma.rn.f64 	%fd36, %fd21, %fd27, %fd35;
	add.f64 	%fd37, %fd36, 0dBC46A4CB00B9E7B0;
	add.f64 	%fd38, %fd33, %fd37;
	sub.f64 	%fd39, %fd33, %fd38;
	add.f64 	%fd40, %fd37, %fd39;
	mul.rn.f64 	%fd41, %fd20, %fd20;
	neg.f64 	%fd42, %fd41;
	fma.rn.f64 	%fd43, %fd20, %fd20, %fd42;
	{
	.reg .b32 %temp; 
	mov.b64 	{%r22, %temp}, %fd32;
	}
	{
	.reg .b32 %temp; 
	mov.b64 	{%temp, %r23}, %fd32;
	}
	add.s32 	%r24, %r23, 1048576;
	mov.b64 	%fd44, {%r22, %r24};
	fma.rn.f64 	%fd45, %fd20, %fd44, %fd43;
	mul.rn.f64 	%fd46, %fd41, %fd20;
	neg.f64 	%fd47, %fd46;
	fma.rn.f64 	%fd48, %fd41, %fd20, %fd47;
	fma.rn.f64 	%fd49, %fd41, %fd32, %fd48;
	fma.rn.f64 	%fd50, %fd45, %fd20, %fd49;
	mul.rn.f64 	%fd51, %fd38, %fd46;
	neg.f64 	%fd52, %fd51;
	fma.rn.f64 	%fd53, %fd38, %fd46, %fd52;
	fma.rn.f64 	%fd54, %fd38, %fd50, %fd53;
	fma.rn.f64 	%fd55, %fd40, %fd46, %fd54;
	add.f64 	%fd56, %fd51, %fd55;
	sub.f64 	%fd57, %fd51, %fd56;
	add.f64 	%fd58, %fd55, %fd57;
	add.f64 	%fd59, %fd20, %fd56;
	sub.f64 	%fd60, %fd20, %fd59;
	add.f64 	%fd61, %fd56, %fd60;
	add.f64 	%fd62, %fd58, %fd61;
	add.f64 	%fd63, %fd32, %fd62;
	add.f64 	%fd64, %fd59, %fd63;
	sub.f64 	%fd65, %fd59, %fd64;
	add.f64 	%fd66, %fd63, %fd65;
	xor.b32  	%r25, %r48, -2147483648;
	mov.b32 	%r26, 1127219200;
	mov.b64 	%fd67, {%r25, %r26};
	mov.b32 	%r27, -2147483648;
	mov.b64 	%fd68, {%r27, %r26};
	sub.f64 	%fd69, %fd67, %fd68;
	fma.rn.f64 	%fd70, %fd69, 0d3FE62E42FEFA39EF, %fd64;
	fma.rn.f64 	%fd71, %fd69, 0dBFE62E42FEFA39EF, %fd70;
	sub.f64 	%fd72, %fd71, %fd64;
	sub.f64 	%fd73, %fd66, %fd72;
	fma.rn.f64 	%fd74, %fd69, 0d3C7ABC9E3B39803F, %fd73;
	add.f64 	%fd75, %fd70, %fd74;
	sub.f64 	%fd76, %fd70, %fd75;
	add.f64 	%fd77, %fd74, %fd76;
	mov.f64 	%fd78, 0d4000000000000000;
	{
	.reg .b32 %temp; 
	mov.b64 	{%temp, %r28}, %fd78;
	}
	{
	.reg .b32 %temp; 
	mov.b64 	{%r29, %temp}, %fd78;
	}
	shl.b32 	%r30, %r28, 1;
	setp.gt.u32 	%p3, %r30, -33554433;
	and.b32  	%r31, %r28, -15728641;
	selp.b32 	%r32, %r31, %r28, %p3;
	mov.b64 	%fd79, {%r29, %r32};
	mul.rn.f64 	%fd80, %fd75, %fd79;
	neg.f64 	%fd81, %fd80;
	fma.rn.f64 	%fd82, %fd75, %fd79, %fd81;
	fma.rn.f64 	%fd83, %fd77, %fd79, %fd82;
	add.f64 	%fd4, %fd80, %fd83;
	sub.f64 	%fd84, %fd80, %fd4;
	add.f64 	%fd5, %fd83, %fd84;
	fma.rn.f64 	%fd85, %fd4, 0d3FF71547652B82FE, 0d4338000000000000;
	{
	.reg .b32 %temp; 
	mov.b64 	{%r13, %temp}, %fd85;
	}
	mov.f64 	%fd86, 0dC338000000000000;
	add.rn.f64 	%fd87, %fd85, %fd86;
	fma.rn.f64 	%fd88, %fd87, 0dBFE62E42FEFA39EF, %fd4;
	fma.rn.f64 	%fd89, %fd87, 0dBC7ABC9E3B39803F, %fd88;
	fma.rn.f64 	%fd90, %fd89, 0d3E5ADE1569CE2BDF, 0d3E928AF3FCA213EA;
	fma.rn.f64 	%fd91, %fd90, %fd89, 0d3EC71DEE62401315;
	fma.rn.f64 	%fd92, %fd91, %fd89, 0d3EFA01997C89EB71;
	fma.rn.f64 	%fd93, %fd92, %fd89, 0d3F2A01A014761F65;
	fma.rn.f64 	%fd94, %fd93, %fd89, 0d3F56C16C1852B7AF;
	fma.rn.f64 	%fd95, %fd94, %fd89, 0d3F81111111122322;
	fma.rn.f64 	%fd96, %fd95, %fd89, 0d3FA55555555502A1;
	fma.rn.f64 	%fd97, %fd96, %fd89, 0d3FC5555555555511;
	fma.rn.f64 	%fd98, %fd97, %fd89, 0d3FE000000000000B;
	fma.rn.f64 	%fd99, %fd98, %fd89, 0d3FF0000000000000;
	fma.rn.f64 	%fd100, %fd99, %fd89, 0d3FF0000000000000;
	{
	.reg .b32 %temp; 
	mov.b64 	{%r14, %temp}, %fd100;
	}
	{
	.reg .b32 %temp; 
	mov.b64 	{%temp, %r15}, %fd100;
	}
	shl.b32 	%r33, %r13, 20;
	add.s32 	%r34, %r33, %r15;
	mov.b64 	%fd108, {%r14, %r34};
	{
	.reg .b32 %temp; 
	mov.b64 	{%temp, %r35}, %fd4;
	}
	mov.b32 	%f2, %r35;
	abs.f32 	%f1, %f2;
	setp.lt.f32 	%p4, %f1, 0f4086232B;
	@%p4 bra 	$L__BB1_7;
	setp.lt.f64 	%p5, %fd4, 0d0000000000000000;
	add.f64 	%fd101, %fd4, 0d7FF0000000000000;
	selp.f64 	%fd108, 0d0000000000000000, %fd101, %p5;
	setp.geu.f32 	%p6, %f1, 0f40874800;
	@%p6 bra 	$L__BB1_7;
	shr.u32 	%r36, %r13, 31;
	add.s32 	%r37, %r13, %r36;
	shr.s32 	%r38, %r37, 1;
	shl.b32 	%r39, %r38, 20;
	add.s32 	%r40, %r15, %r39;
	mov.b64 	%fd102, {%r14, %r40};
	sub.s32 	%r41, %r13, %r38;
	shl.b32 	%r42, %r41, 20;
	add.s32 	%r43, %r42, 1072693248;
	mov.b32 	%r44, 0;
	mov.b64 	%fd103, {%r44, %r43};
	mul.f64 	%fd108, %fd103, %fd102;
$L__BB1_7:
	abs.f64 	%fd104, %fd108;
	setp.eq.f64 	%p7, %fd104, 0d7FF0000000000000;
	fma.rn.f64 	%fd105, %fd108, %fd5, %fd108;
	selp.f64 	%fd106, %fd108, %fd105, %p7;
	st.param.f64 	[func_retval0], %fd106;
	ret;

}


// ===== COMPILED SASS (sm_100) =====

	.target	sm_100

	.elftype	@"ET_EXEC"


//--------------------- .note.nv.tkinfo           --------------------------
	.section	.note.nv.tkinfo,"",@"SHT_NOTE"
	.sectionflags	@"SHF_NOTE_NV_TKINFO"
	.tkinfo
        /*0018*/ 	.word	0x00000002
        /*0030*/ 	.string	""
        /*0030*/ 	.string	"ptxas"
        /*0030*/ 	.string	"Cuda compilation tools, release 13.0, V13.0.88"
        /*0030*/ 	.string	"Build cuda_13.0.r13.0/compiler.36424714_0"
        /*0030*/ 	.string	"-arch sm_100 -m 64 "



//--------------------- .note.nv.cuinfo           --------------------------
	.section	.note.nv.cuinfo,"",@"SHT_NOTE"
	.sectionflags	@"SHF_NOTE_NV_CUINFO"
        /*0018*/ 	.short	0x0002
        /*001a*/ 	.short	0x0064
        /*001c*/ 	.short	0x0082
	.zero		2


//--------------------- .nv.info                  --------------------------
	.section	.nv.info,"",@"SHT_CUDA_INFO"
	.align	4


	//----- nvinfo : EIATTR_REGCOUNT
	.align		4
        /*0000*/ 	.byte	0x04, 0x2f
        /*0002*/ 	.short	(.L_1 - .L_0)
	.align		4
.L_0:
        /*0004*/ 	.word	index@(_Z15ThreeDimPoissonPfS_S_fS_)
        /*0008*/ 	.word	0x0000001e


	//----- nvinfo : EIATTR_FRAME_SIZE
	.align		4
.L_1:
        /*000c*/ 	.byte	0x04, 0x11
        /*000e*/ 	.short	(.L_3 - .L_2)
	.align		4
.L_2:
        /*0010*/ 	.word	index@($_Z15ThreeDimPoissonPfS_S_fS_$__internal_accurate_pow)
        /*0014*/ 	.word	0x00000000


	//----- nvinfo : EIATTR_FRAME_SIZE
	.align		4
.L_3:
        /*0018*/ 	.byte	0x04, 0x11
        /*001a*/ 	.short	(.L_5 - .L_4)
	.align		4
.L_4:
        /*001c*/ 	.word	index@($__internal_0_$__cuda_sm3x_div_rn_noftz_f32_slowpath)
        /*0020*/ 	.word	0x00000000


	//----- nvinfo : EIATTR_FRAME_SIZE
	.align		4
.L_5:
        /*0024*/ 	.byte	0x04, 0x11
        /*0026*/ 	.short	(.L_7 - .L_6)
	.align		4
.L_6:
        /*0028*/ 	.word	index@(_Z15ThreeDimPoissonPfS_S_fS_)
        /*002c*/ 	.word	0x00000000


	//----- nvinfo : EIATTR_MIN_STACK_SIZE
	.align		4
.L_7:
        /*0030*/ 	.byte	0x04, 0x12
        /*0032*/ 	.short	(.L_9 - .L_8)
	.align		4
.L_8:
        /*0034*/ 	.word	index@(_Z15ThreeDimPoissonPfS_S_fS_)
        /*0038*/ 	.word	0x00000000
.L_9:


//--------------------- .nv.compat                --------------------------
	.section	.nv.compat,"",@"SHT_CUDA_COMPAT_INFO"
	.align	4
        /*0000*/ 	.byte	0x02, 0x09, 0x00, 0x00, 0x02, 0x02, 0x01, 0x00, 0x02, 0x05, 0x05, 0x00, 0x03, 0x07, 0x01, 0x01
        /*0010*/ 	.byte	0x02, 0x03, 0x00, 0x00, 0x02, 0x06, 0x01, 0x00, 0x04, 0x0b, 0x08, 0x00, 0x01, 0x00, 0x00, 0x00
        /*0020*/ 	.byte	0x00, 0x00, 0x00, 0x00


//--------------------- .nv.info._Z15ThreeDimPoissonPfS_S_fS_ --------------------------
	.section	.nv.info._Z15ThreeDimPoissonPfS_S_fS_,"",@"SHT_CUDA_INFO"
	.sectionflags	@""
	.align	4


	//----- nvinfo : EIATTR_CUDA_API_VERSION
	.align		4
        /*0000*/ 	.byte	0x04, 0x37
        /*0002*/ 	.short	(.L_11 - .L_10)
.L_10:
        /*0004*/ 	.word	0x00000082


	//----- nvinfo : EIATTR_KPARAM_INFO
	.align		4
.L_11:
        /*0008*/ 	.byte	0x04, 0x17
        /*000a*/ 	.short	(.L_13 - .L_12)
.L_12:
        /*000c*/ 	.word	0x00000000
        /*0010*/ 	.short	0x0004
        /*0012*/ 	.short	0x0020
        /*0014*/ 	.byte	0x00, 0xf5, 0x21, 0x00


	//----- nvinfo : EIATTR_KPARAM_INFO
	.align		4
.L_13:
        /*0018*/ 	.byte	0x04, 0x17
        /*001a*/ 	.short	(.L_15 - .L_14)
.L_14:
        /*001c*/ 	.word	0x00000000
        /*0020*/ 	.short	0x0003
        /*0022*/ 	.short	0x0018
        /*0024*/ 	.byte	0x00, 0xf0, 0x11, 0x00


	//----- nvinfo : EIATTR_KPARAM_INFO
	.align		4
.L_15:
        /*0028*/ 	.byte	0x04, 0x17
        /*002a*/ 	.short	(.L_17 - .L_16)
.L_16:
        /*002c*/ 	.word	0x00000000
        /*0030*/ 	.short	0x0002
        /*0032*/ 	.short	0x0010
        /*0034*/ 	.byte	0x00, 0xf5, 0x21, 0x00


	//----- nvinfo : EIATTR_KPARAM_INFO
	.align		4
.L_17:
        /*0038*/ 	.byte	0x04, 0x17
        /*003a*/ 	.short	(.L_19 - .L_18)
.L_18:
        /*003c*/ 	.word	0x00000000
        /*0040*/ 	.short	0x0001
        /*0042*/ 	.short	0x0008
        /*0044*/ 	.byte	0x00, 0xf5, 0x21, 0x00


	//----- nvinfo : EIATTR_KPARAM_INFO
	.align		4
.L_19:
        /*0048*/ 	.byte	0x04, 0x17
        /*004a*/ 	.short	(.L_21 - .L_20)
.L_20:
        /*004c*/ 	.word	0x00000000
        /*0050*/ 	.short	0x0000
        /*0052*/ 	.short	0x0000
        /*0054*/ 	.byte	0x00, 0xf5, 0x21, 0x00


	//----- nvinfo : EIATTR_SPARSE_MMA_MASK
	.align		4
.L_21:
        /*0058*/ 	.byte	0x03, 0x50
        /*005a*/ 	.short	0x0000


	//----- nvinfo : EIATTR_MAXREG_COUNT
	.align		4
        /*005c*/ 	.byte	0x03, 0x1b
        /*005e*/ 	.short	0x00ff


	//----- nvinfo : EIATTR_MERCURY_ISA_VERSION
	.align		4
        /*0060*/ 	.byte	0x03, 0x5f
        /*0062*/ 	.short	0x0101


	//----- nvinfo : EIATTR_VRC_CTA_INIT_COUNT
	.align		4
        /*0064*/ 	.byte	0x02, 0x4a
	.zero		1
	.zero		1


	//----- nvinfo : EIATTR_EXIT_INSTR_OFFSETS
	.align		4
        /*0068*/ 	.byte	0x04, 0x1c
        /*006a*/ 	.short	(.L_23 - .L_22)


	//   ....[0]....
.L_22:
        /*006c*/ 	.word	0x00000090


	//   ....[1]....
        /*0070*/ 	.word	0x000000e0


	//   ....[2]....
        /*0074*/ 	.word	0x00000120


	//   ....[3]....
        /*0078*/ 	.word	0x00000600


	//----- nvinfo : EIATTR_CRS_STACK_SIZE
	.align		4
.L_23:
        /*007c*/ 	.byte	0x04, 0x1e
        /*007e*/ 	.short	(.L_25 - .L_24)
.L_24:
        /*0080*/ 	.word	0x00000000


	//----- nvinfo : EIATTR_CBANK_PARAM_SIZE
	.align		4
.L_25:
        /*0084*/ 	.byte	0x03, 0x19
        /*0086*/ 	.short	0x0028


	//----- nvinfo : EIATTR_PARAM_CBANK
	.align		4
        /*0088*/ 	.byte	0x04, 0x0a
        /*008a*/ 	.short	(.L_27 - .L_26)
	.align		4
.L_26:
        /*008c*/ 	.word	index@(.nv.constant0._Z15ThreeDimPoissonPfS_S_fS_)
        /*0090*/ 	.short	0x0380
        /*0092*/ 	.short	0x0028


	//----- nvinfo : EIATTR_SW_WAR
	.align		4
.L_27:
        /*0094*/ 	.byte	0x04, 0x36
        /*0096*/ 	.short	(.L_29 - .L_28)
.L_28:
        /*0098*/ 	.word	0x00000008
.L_29:


//--------------------- .nv.callgraph             --------------------------
	.section	.nv.callgraph,"",@"SHT_CUDA_CALLGRAPH"
	.align	4
	.sectionentsize	8
	.align		4
        /*0000*/ 	.word	0x00000000
	.align		4
        /*0004*/ 	.word	0xffffffff
	.align		4
        /*0008*/ 	.word	0x00000000
	.align		4
        /*000c*/ 	.word	0xfffffffe
	.align		4
        /*0010*/ 	.word	0x00000000
	.align		4
        /*0014*/ 	.word	0xfffffffd
	.align		4
        /*0018*/ 	.word	0x00000000
	.align		4
        /*001c*/ 	.word	0xfffffffc


//--------------------- .text._Z15ThreeDimPoissonPfS_S_fS_ --------------------------
	.section	.text._Z15ThreeDimPoissonPfS_S_fS_,"ax",@progbits
	.align	128
        .global         _Z15ThreeDimPoissonPfS_S_fS_
        .type           _Z15ThreeDimPoissonPfS_S_fS_,@function
        .size           _Z15ThreeDimPoissonPfS_S_fS_,(.L_x_17 - _Z15ThreeDimPoissonPfS_S_fS_)
        .other          _Z15ThreeDimPoissonPfS_S_fS_,@"STO_CUDA_ENTRY STV_DEFAULT"
_Z15ThreeDimPoissonPfS_S_fS_:
.text._Z15ThreeDimPoissonPfS_S_fS_:
[----:B------:R-:W-:Y:S01]  /*0000*/  LDC R1, c[0x0][0x37c] ;  /* 0x0000df00ff017b82 */ /* 0x000fe20000000800 */
[----:B------:R-:W0:Y:S07]  /*0010*/  S2R R3, SR_TID.X ;  /* 0x0000000000037919 */ /* 0x000e2e0000002100 */
[----:B------:R-:W1:Y:S01]  /*0020*/  LDC R5, c[0x0][0x360] ;  /* 0x0000d800ff057b82 */ /* 0x000e620000000800 */
[----:B------:R-:W2:Y:S01]  /*0030*/  LDCU UR5, c[0x0][0x364] ;  /* 0x00006c80ff0577ac */ /* 0x000ea20008000800 */
[----:B------:R-:W3:Y:S01]  /*0040*/  S2R R4, SR_TID.Y ;  /* 0x0000000000047919 */ /* 0x000ee20000002200 */
[----:B-1----:R-:W-:-:S05]  /*0050*/  VIADD R0, R5, 0xffffffff ;  /* 0xffffffff05007836 */ /* 0x002fca0000000000 */
[----:B0-----:R-:W-:-:S04]  /*0060*/  ISETP.NE.AND P0, PT, R3, R0, PT ;  /* 0x000000000300720c */ /* 0x001fc80003f05270 */
[----:B------:R-:W-:-:S04]  /*0070*/  ISETP.EQ.OR P0, PT, R3, RZ, !P0 ;  /* 0x000000ff0300720c */ /* 0x000fc80004702670 */
[----:B---3--:R-:W-:-:S13]  /*0080*/  ISETP.EQ.OR P0, PT, R4, RZ, P0 ;  /* 0x000000ff0400720c */ /* 0x008fda0000702670 */
[----:B--2---:R-:W-:Y:S05]  /*0090*/  @P0 EXIT ;  /* 0x000000000000094d */ /* 0x004fea0003800000 */
[----:B------:R-:W0:Y:S01]  /*00a0*/  S2UR UR6, SR_CTAID.X ;  /* 0x00000000000679c3 */ /* 0x000e220000002500 */
[----:B------:R-:W-:-:S06]  /*00b0*/  UIADD3 UR4, UPT, UPT, UR5, -0x1, URZ ;  /* 0xffffffff05047890 */ /* 0x000fcc000fffe0ff */
[----:B------:R-:W-:-:S04]  /*00c0*/  ISETP.NE.AND P0, PT, R4, UR4, PT ;  /* 0x0000000404007c0c */ /* 0x000fc8000bf05270 */
[----:B0-----:R-:W-:-:S13]  /*00d0*/  ISETP.EQ.OR P0, PT, RZ, UR6, !P0 ;  /* 0x00000006ff007c0c */ /* 0x001fda000c702670 */
[----:B------:R-:W-:Y:S05]  /*00e0*/  @P0 EXIT ;  /* 0x000000000000094d */ /* 0x000fea0003800000 */
[----:B------:R-:W0:Y:S02]  /*00f0*/  LDC R2, c[0x0][0x370] ;  /* 0x0000dc00ff027b82 */ /* 0x000e240000000800 */
[----:B0-----:R-:W-:-:S05]  /*0100*/  VIADD R0, R2, 0xffffffff ;  /* 0xffffffff02007836 */ /* 0x001fca0000000000 */
[----:B------:R-:W-:-:S13]  /*0110*/  ISETP.NE.AND P0, PT, R0, UR6, PT ;  /* 0x0000000600007c0c */ /* 0x000fda000bf05270 */
[----:B------:R-:W-:Y:S05]  /*0120*/  @!P0 EXIT ;  /* 0x000000000000894d */ /* 0x000fea0003800000 */
[----:B------:R-:W0:Y:S01]  /*0130*/  LDC.64 R10, c[0x0][0x380] ;  /* 0x0000e000ff0a7b82 */ /* 0x000e220000000a00 */
[C---:B------:R-:W-:Y:S01]  /*0140*/  IMAD R4, R5.reuse, R4, R3 ;  /* 0x0000000405047224 */ /* 0x040fe200078e0203 */
[----:B------:R-:W1:Y:S01]  /*0150*/  LDCU.64 UR8, c[0x0][0x358] ;  /* 0x00006b00ff0877ac */ /* 0x000e620008000a00 */
[----:B------:R-:W-:Y:S01]  /*0160*/  IMAD R3, R5, UR5, RZ ;  /* 0x0000000505037c24 */ /* 0x000fe2000f8e02ff */
[----:B------:R-:W2:Y:S03]  /*0170*/  LDCU UR4, c[0x0][0x398] ;  /* 0x00007300ff0477ac */ /* 0x000ea60008000800 */
[----:B------:R-:W-:Y:S01]  /*0180*/  IMAD R4, R3, UR6, R4 ;  /* 0x0000000603047c24 */ /* 0x000fe2000f8e0204 */
[----:B------:R-:W3:Y:S03]  /*0190*/  LDC.64 R8, c[0x0][0x390] ;  /* 0x0000e400ff087b82 */ /* 0x000ee60000000a00 */
[----:B------:R-:W-:-:S02]  /*01a0*/  IMAD.IADD R15, R4, 0x1, -R3 ;  /* 0x00000001040f7824 */ /* 0x000fc400078e0a03 */
[----:B0-----:R-:W-:-:S03]  /*01b0*/  IMAD.WIDE R6, R4, 0x4, R10 ;  /* 0x0000000404067825 */ /* 0x001fc600078e020a */
[-C--:B------:R-:W-:Y:S02]  /*01c0*/  LEA R18, P0, R3, R6.reuse, 0x2 ;  /* 0x0000000603127211 */ /* 0x080fe400078010ff */
[----:B-1----:R-:W4:Y:S03]  /*01d0*/  LDG.E R0, desc[UR8][R6.64+0x4] ;  /* 0x0000040806007981 */ /* 0x002f26000c1e1900 */
[----:B------:R-:W-:Y:S01]  /*01e0*/  IMAD.X R19, RZ, RZ, R7, P0 ;  /* 0x000000ffff137224 */ /* 0x000fe200000e0607 */
[----:B------:R-:W4:Y:S01]  /*01f0*/  LDG.E R21, desc[UR8][R6.64+-0x4] ;  /* 0xfffffc0806157981 */ /* 0x000f22000c1e1900 */
[----:B------:R-:W-:Y:S01]  /*0200*/  LEA R12, P0, R5, R6, 0x2 ;  /* 0x00000006050c7211 */ /* 0x000fe200078010ff */
[----:B------:R-:W-:-:S03]  /*0210*/  IMAD.WIDE R14, R15, 0x4, R10 ;  /* 0x000000040f0e7825 */ /* 0x000fc600078e020a */
[----:B------:R-:W4:Y:S01]  /*0220*/  LDG.E R19, desc[UR8][R18.64] ;  /* 0x0000000812137981 */ /* 0x000f22000c1e1900 */
[----:B------:R-:W-:Y:S02]  /*0230*/  IMAD.IADD R5, R4, 0x1, -R5 ;  /* 0x0000000104057824 */ /* 0x000fe400078e0a05 */
[----:B------:R-:W-:Y:S01]  /*0240*/  IMAD.X R13, RZ, RZ, R7, P0 ;  /* 0x000000ffff0d7224 */ /* 0x000fe200000e0607 */
[----:B------:R-:W4:Y:S01]  /*0250*/  LDG.E R15, desc[UR8][R14.64] ;  /* 0x000000080e0f7981 */ /* 0x000f22000c1e1900 */
[----:B------:R-:W-:-:S04]  /*0260*/  IMAD.WIDE R10, R5, 0x4, R10 ;  /* 0x00000004050a7825 */ /* 0x000fc800078e020a */
[----:B------:R-:W4:Y:S04]  /*0270*/  LDG.E R13, desc[UR8][R12.64] ;  /* 0x000000080c0d7981 */ /* 0x000f28000c1e1900 */
[----:B------:R-:W4:Y:S01]  /*0280*/  LDG.E R11, desc[UR8][R10.64] ;  /* 0x000000080a0b7981 */ /* 0x000f22000c1e1900 */
[----:B---3--:R-:W-:-:S05]  /*0290*/  IMAD.WIDE R16, R4, 0x4, R8 ;  /* 0x0000000404107825 */ /* 0x008fca00078e0208 */
[----:B------:R0:W5:Y:S01]  /*02a0*/  LDG.E R5, desc[UR8][R16.64] ;  /* 0x0000000810057981 */ /* 0x000162000c1e1900 */
[----:B--2---:R-:W1:Y:S01]  /*02b0*/  F2F.F64.F32 R8, UR4 ;  /* 0x0000000400087d10 */ /* 0x004e620008201800 */
[----:B----4-:R-:W-:-:S04]  /*02c0*/  FADD R0, R0, R21 ;  /* 0x0000001500007221 */ /* 0x010fc80000000000 */
[----:B------:R-:W-:-:S04]  /*02d0*/  FADD R0, R0, R19 ;  /* 0x0000001300007221 */ /* 0x000fc80000000000 */
[----:B------:R-:W-:-:S04]  /*02e0*/  FADD R0, R0, R15 ;  /* 0x0000000f00007221 */ /* 0x000fc80000000000 */
[----:B------:R-:W-:-:S04]  /*02f0*/  FADD R0, R0, R13 ;  /* 0x0000000d00007221 */ /* 0x000fc80000000000 */
[----:B------:R-:W-:-:S04]  /*0300*/  FADD R0, R0, R11 ;  /* 0x0000000b00007221 */ /* 0x000fc80000000000 */
[----:B------:R-:W-:Y:S01]  /*0310*/  FMUL R26, R0, 0.16666667163372039795 ;  /* 0x3e2aaaab001a7820 */ /* 0x000fe20000400000 */
[----:B01----:R-:W-:-:S07]  /*0320*/  MOV R0, 0x340 ;  /* 0x0000034000007802 */ /* 0x003fce0000000f00 */
[----:B-----5:R-:W-:Y:S05]  /*0330*/  CALL.REL.NOINC `($_Z15ThreeDimPoissonPfS_S_fS_$__internal_accurate_pow) ;  /* 0x0000000800547944 */ /* 0x020fea0003c00000 */
[----:B------:R-:W0:Y:S01]  /*0340*/  LDC R0, c[0x0][0x398] ;  /* 0x0000e600ff007b82 */ /* 0x000e220000000800 */
[----:B------:R-:W-:Y:S01]  /*0350*/  DADD R12, R8, 2 ;  /* 0x40000000080c7429 */ /* 0x000fe20000000000 */
[----:B------:R1:W2:Y:S08]  /*0360*/  F2F.F64.F32 R10, R5 ;  /* 0x00000005000a7310 */ /* 0x0002b00000201800 */
[----:B------:R-:W3:Y:S01]  /*0370*/  F2F.F64.F32 R26, R26 ;  /* 0x0000001a001a7310 */ /* 0x000ee20000201800 */
[----:B------:R-:W-:Y:S01]  /*0380*/  LOP3.LUT R12, R13, 0x7ff00000, RZ, 0xc0, !PT ;  /* 0x7ff000000d0c7812 */ /* 0x000fe200078ec0ff */
[----:B------:R-:W-:-:S03]  /*0390*/  IMAD.MOV.U32 R13, RZ, RZ, R15 ;  /* 0x000000ffff0d7224 */ /* 0x000fc600078e000f */
[----:B------:R-:W-:Y:S01]  /*03a0*/  ISETP.NE.AND P2, PT, R12, 0x7ff00000, PT ;  /* 0x7ff000000c00780c */ /* 0x000fe20003f45270 */
[----:B------:R-:W-:Y:S01]  /*03b0*/  IMAD.MOV.U32 R12, RZ, RZ, R14 ;  /* 0x000000ffff0c7224 */ /* 0x000fe200078e000e */
[C---:B0-----:R-:W-:Y:S02]  /*03c0*/  FSETP.NEU.AND P1, PT, R0.reuse, RZ, PT ;  /* 0x000000ff0000720b */ /* 0x041fe40003f2d000 */
[----:B------:R-:W-:-:S11]  /*03d0*/  FSETP.NEU.AND P0, PT, R0, 1, PT ;  /* 0x3f8000000000780b */ /* 0x000fd60003f0d000 */
[----:B------:R-:W-:Y:S01]  /*03e0*/  @!P1 CS2R R12, SRZ ;  /* 0x00000000000c9805 */ /* 0x000fe2000001ff00 */
[----:B-123--:R-:W-:Y:S06]  /*03f0*/  @P2 BRA `(.L_x_0) ;  /* 0x0000000000182947 */ /* 0x00efec0003800000 */
[----:B------:R-:W-:-:S13]  /*0400*/  FSETP.NAN.AND P1, PT, R0, R0, PT ;  /* 0x000000000000720b */ /* 0x000fda0003f28000 */
[----:B------:R-:W-:Y:S01]  /*0410*/  @P1 DADD R12, R8, 2 ;  /* 0x40000000080c1429 */ /* 0x000fe20000000000 */
[----:B------:R-:W-:Y:S10]  /*0420*/  @P1 BRA `(.L_x_0) ;  /* 0x00000000000c1947 */ /* 0x000ff40003800000 */
[----:B------:R-:W-:-:S14]  /*0430*/  DSETP.NEU.AND P1, PT, |R8|, +INF , PT ;  /* 0x7ff000000800742a */ /* 0x000fdc0003f2d200 */
[----:B------:R-:W-:Y:S02]  /*0440*/  @!P1 IMAD.MOV.U32 R12, RZ, RZ, 0x0 ;  /* 0x00000000ff0c9424 */ /* 0x000fe400078e00ff */
[----:B------:R-:W-:-:S07]  /*0450*/  @!P1 IMAD.MOV.U32 R13, RZ, RZ, 0x7ff00000 ;  /* 0x7ff00000ff0d9424 */ /* 0x000fce00078e00ff */
.L_x_0:
[----:B------:R-:W-:Y:S01]  /*0460*/  FSEL R8, R12, RZ, P0 ;  /* 0x000000ff0c087208 */ /* 0x000fe20000000000 */
[----:B------:R-:W0:Y:S01]  /*0470*/  LDC.64 R14, c[0x0][0x388] ;  /* 0x0000e200ff0e7b82 */ /* 0x000e220000000a00 */
[----:B------:R-:W-:-:S06]  /*0480*/  FSEL R9, R13, 1.875, P0 ;  /* 0x3ff000000d097808 */ /* 0x000fcc0000000000 */
[----:B------:R-:W-:-:S10]  /*0490*/  DFMA R10, R10, R8, R26 ;  /* 0x000000080a0a722b */ /* 0x000fd4000000001a */
[----:B------:R-:W1:Y:S01]  /*04a0*/  F2F.F32.F64 R11, R10 ;  /* 0x0000000a000b7310 */ /* 0x000e620000301000 */
[----:B0-----:R-:W-:-:S05]  /*04b0*/  IMAD.WIDE R4, R4, 0x4, R14 ;  /* 0x0000000404047825 */ /* 0x001fca00078e020e */
[----:B-1----:R0:W-:Y:S04]  /*04c0*/  STG.E desc[UR8][R4.64], R11 ;  /* 0x0000000b04007986 */ /* 0x0021e8000c101908 */
[----:B------:R-:W2:Y:S01]  /*04d0*/  LDG.E R6, desc[UR8][R6.64] ;  /* 0x0000000806067981 */ /* 0x000ea2000c1e1900 */
[----:B------:R-:W-:Y:S01]  /*04e0*/  IMAD R2, R3, R2, RZ ;  /* 0x0000000203027224 */ /* 0x000fe200078e02ff */
[----:B------:R-:W-:Y:S04]  /*04f0*/  BSSY.RECONVERGENT B0, `(.L_x_1) ;  /* 0x000000e000007945 */ /* 0x000fe80003800200 */
[----:B------:R-:W-:-:S04]  /*0500*/  I2FP.F32.U32 R0, R2 ;  /* 0x0000000200007245 */ /* 0x000fc80000201000 */
[----:B------:R-:W1:Y:S02]  /*0510*/  MUFU.RCP R9, R0 ;  /* 0x0000000000097308 */ /* 0x000e640000001000 */
[----:B-1----:R-:W-:-:S04]  /*0520*/  FFMA R2, -R0, R9, 1 ;  /* 0x3f80000000027423 */ /* 0x002fc80000000109 */
[----:B------:R-:W-:Y:S01]  /*0530*/  FFMA R2, R9, R2, R9 ;  /* 0x0000000209027223 */ /* 0x000fe20000000009 */
[----:B--2---:R-:W-:-:S04]  /*0540*/  FADD R3, R11, -R6 ;  /* 0x800000060b037221 */ /* 0x004fc80000000000 */
[----:B------:R-:W1:Y:S01]  /*0550*/  FCHK P0, |R3|, R0 ;  /* 0x0000000003007302 */ /* 0x000e620000000200 */
[----:B------:R-:W-:-:S04]  /*0560*/  FFMA R9, |R3|, R2, RZ ;  /* 0x0000000203097223 */ /* 0x000fc800000002ff */
[----:B------:R-:W-:-:S04]  /*0570*/  FFMA R8, -R0, R9, |R3| ;  /* 0x0000000900087223 */ /* 0x000fc80000000503 */
[----:B------:R-:W-:Y:S01]  /*0580*/  FFMA R9, R2, R8, R9 ;  /* 0x0000000802097223 */ /* 0x000fe20000000009 */
[----:B01----:R-:W-:Y:S06]  /*0590*/  @!P0 BRA `(.L_x_2) ;  /* 0x00000000000c8947 */ /* 0x003fec0003800000 */
[----:B------:R-:W-:Y:S01]  /*05a0*/  FADD R3, |R3|, -RZ ;  /* 0x800000ff03037221 */ /* 0x000fe20000000200 */
[----:B------:R-:W-:-:S07]  /*05b0*/  MOV R2, 0x5d0 ;  /* 0x000005d000027802 */ /* 0x000fce0000000f00 */
[----:B------:R-:W-:Y:S05]  /*05c0*/  CALL.REL.NOINC `($__internal_0_$__cuda_sm3x_div_rn_noftz_f32_slowpath) ;  /* 0x0000000000107944 */ /* 0x000fea0003c00000 */
.L_x_2:
[----:B------:R-:W-:Y:S05]  /*05d0*/  BSYNC.RECONVERGENT B0 ;  /* 0x0000000000007941 */ /* 0x000fea0003800200 */
.L_x_1:
[----:B------:R-:W0:Y:S02]  /*05e0*/  LDC.64 R2, c[0x0][0x3a0] ;  /* 0x0000e800ff027b82 */ /* 0x000e240000000a00 */
[----:B0-----:R-:W-:Y:S01]  /*05f0*/  REDG.E.ADD.F32.FTZ.RN.STRONG.GPU desc[UR8][R2.64], R9 ;  /* 0x00000009020079a6 */ /* 0x001fe2000c12f308 */
[----:B------:R-:W-:Y:S05]  /*0600*/  EXIT ;  /* 0x000000000000794d */ /* 0x000fea0003800000 */
        .weak           $__internal_0_$__cuda_sm3x_div_rn_noftz_f32_slowpath
        .type           $__internal_0_$__cuda_sm3x_div_rn_noftz_f32_slowpath,@function
        .size           $__internal_0_$__cuda_sm3x_div_rn_noftz_f32_slowpath,($_Z15ThreeDimPoissonPfS_S_fS_$__internal_accurate_pow - $__internal_0_$__cuda_sm3x_div_rn_noftz_f32_slowpath)
$__internal_0_$__cuda_sm3x_div_rn_noftz_f32_slowpath:
[--C-:B------:R-:W-:Y:S01]  /*0610*/  SHF.R.U32.HI R5, RZ, 0x17, R0.reuse ;  /* 0x00000017ff057819 */ /* 0x100fe20000011600 */
[----:B------:R-:W-:Y:S01]  /*0620*/  BSSY.RECONVERGENT B1, `(.L_x_3) ;  /* 0x0000063000017945 */ /* 0x000fe20003800200 */
[----:B------:R-:W-:Y:S02]  /*0630*/  SHF.R.U32.HI R4, RZ, 0x17, R3 ;  /* 0x00000017ff047819 */ /* 0x000fe40000011603 */
[----:B------:R-:W-:Y:S02]  /*0640*/  LOP3.LUT R5, R5, 0xff, RZ, 0xc0, !PT ;  /* 0x000000ff05057812 */ /* 0x000fe400078ec0ff */
[----:B------:R-:W-:Y:S01]  /*0650*/  LOP3.LUT R10, R4, 0xff, RZ, 0xc0, !PT ;  /* 0x000000ff040a7812 */ /* 0x000fe200078ec0ff */
[----:B------:R-:W-:Y:S01]  /*0660*/  IMAD.MOV.U32 R4, RZ, RZ, R0 ;  /* 0x000000ffff047224 */ /* 0x000fe200078e0000 */
[----:B------:R-:W-:-:S03]  /*0670*/  IADD3 R7, PT, PT, R5, -0x1, RZ ;  /* 0xffffffff05077810 */ /* 0x000fc60007ffe0ff */
[----:B------:R-:W-:Y:S01]  /*0680*/  VIADD R8, R10, 0xffffffff ;  /* 0xffffffff0a087836 */ /* 0x000fe20000000000 */
[----:B------:R-:W-:-:S04]  /*0690*/  ISETP.GT.U32.AND P0, PT, R7, 0xfd, PT ;  /* 0x000000fd0700780c */ /* 0x000fc80003f04070 */
[----:B------:R-:W-:-:S13]  /*06a0*/  ISETP.GT.U32.OR P0, PT, R8, 0xfd, P0 ;  /* 0x000000fd0800780c */ /* 0x000fda0000704470 */
[----:B------:R-:W-:Y:S01]  /*06b0*/  @!P0 IMAD.MOV.U32 R6, RZ, RZ, RZ ;  /* 0x000000ffff068224 */ /* 0x000fe200078e00ff */
[----:B------:R-:W-:Y:S06]  /*06c0*/  @!P0 BRA `(.L_x_4) ;  /* 0x00000000005c8947 */ /* 0x000fec0003800000 */
[----:B------:R-:W-:Y:S02]  /*06d0*/  FSETP.GTU.FTZ.AND P0, PT, |R3|, +INF , PT ;  /* 0x7f8000000300780b */ /* 0x000fe40003f1c200 */
[----:B------:R-:W-:-:S04]  /*06e0*/  FSETP.GTU.FTZ.AND P1, PT, |R0|, +INF , PT ;  /* 0x7f8000000000780b */ /* 0x000fc80003f3c200 */
[----:B------:R-:W-:-:S13]  /*06f0*/  PLOP3.LUT P0, PT, P0, P1, PT, 0xf8, 0x8f ;  /* 0x00000000008f781c */ /* 0x000fda0000703f70 */
[----:B------:R-:W-:Y:S05]  /*0700*/  @P0 BRA `(.L_x_5) ;  /* 0x00000004004c0947 */ /* 0x000fea0003800000 */
[----:B------:R-:W-:-:S13]  /*0710*/  LOP3.LUT P0, RZ, R4, 0x7fffffff, R3, 0xc8, !PT ;  /* 0x7fffffff04ff7812 */ /* 0x000fda000780c803 */
[----:B------:R-:W-:Y:S05]  /*0720*/  @!P0 BRA `(.L_x_6) ;  /* 0x00000004003c8947 */ /* 0x000fea0003800000 */
[C---:B------:R-:W-:Y:S02]  /*0730*/  FSETP.NEU.FTZ.AND P2, PT, |R3|.reuse, +INF , PT ;  /* 0x7f8000000300780b */ /* 0x040fe40003f5d200 */
[----:B------:R-:W-:Y:S02]  /*0740*/  FSETP.NEU.FTZ.AND P1, PT, |R0|, +INF , PT ;  /* 0x7f8000000000780b */ /* 0x000fe40003f3d200 */
[----:B------:R-:W-:-:S11]  /*0750*/  FSETP.NEU.FTZ.AND P0, PT, |R3|, +INF , PT ;  /* 0x7f8000000300780b */ /* 0x000fd60003f1d200 */
[----:B------:R-:W-:Y:S05]  /*0760*/  @!P1 BRA !P2, `(.L_x_6) ;  /* 0x00000004002c9947 */ /* 0x000fea0005000000 */
[----:B------:R-:W-:-:S04]  /*0770*/  LOP3.LUT P2, RZ, R3, 0x7fffffff, RZ, 0xc0, !PT ;  /* 0x7fffffff03ff7812 */ /* 0x000fc8000784c0ff */
[----:B------:R-:W-:-:S13]  /*0780*/  PLOP3.LUT P1, PT, P1, P2, PT, 0x2f, 0xf2 ;  /* 0x0000000000f2781c */ /* 0x000fda0000f24577 */
[----:B------:R-:W-:Y:S05]  /*0790*/  @P1 BRA `(.L_x_7) ;  /* 0x0000000400181947 */ /* 0x000fea0003800000 */
[----:B------:R-:W-:-:S04]  /*07a0*/  LOP3.LUT P1, RZ, R4, 0x7fffffff, RZ, 0xc0, !PT ;  /* 0x7fffffff04ff7812 */ /* 0x000fc8000782c0ff */
[----:B------:R-:W-:-:S13]  /*07b0*/  PLOP3.LUT P0, PT, P0, P1, PT, 0x2f, 0xf2 ;  /* 0x0000000000f2781c */ /* 0x000fda0000702577 */
[----:B------:R-:W-:Y:S05]  /*07c0*/  @P0 BRA `(.L_x_8) ;  /* 0x0000000400000947 */ /* 0x000fea0003800000 */
[----:B------:R-:W-:Y:S02]  /*07d0*/  ISETP.GE.AND P0, PT, R8, RZ, PT ;  /* 0x000000ff0800720c */ /* 0x000fe40003f06270 */
[----:B------:R-:W-:-:S11]  /*07e0*/  ISETP.GE.AND P1, PT, R7, RZ, PT ;  /* 0x000000ff0700720c */ /* 0x000fd60003f26270 */
[----:B------:R-:W-:Y:S02]  /*07f0*/  @P0 IMAD.MOV.U32 R6, RZ, RZ, RZ ;  /* 0x000000ffff060224 */ /* 0x000fe400078e00ff */
[----:B------:R-:W-:Y:S01]  /*0800*/  @!P0 FFMA R3, R3, 1.84467440737095516160e+19, RZ ;  /* 0x5f80000003038823 */ /* 0x000fe200000000ff */
[----:B------:R-:W-:Y:S02]  /*0810*/  @!P0 IMAD.MOV.U32 R6, RZ, RZ, -0x40 ;  /* 0xffffffc0ff068424 */ /* 0x000fe400078e00ff */
[----:B------:R-:W-:Y:S02]  /*0820*/  @!P1 FFMA R4, R0, 1.84467440737095516160e+19, RZ ;  /* 0x5f80000000049823 */ /* 0x000fe400000000ff */
[----:B------:R-:W-:-:S07]  /*0830*/  @!P1 VIADD R6, R6, 0x40 ;  /* 0x0000004006069836 */ /* 0x000fce0000000000 */
.L_x_4:
[----:B------:R-:W-:Y:S01]  /*0840*/  LEA R7, R5, 0xc0800000, 0x17 ;  /* 0xc080000005077811 */ /* 0x000fe200078eb8ff */
[----:B------:R-:W-:Y:S04]  /*0850*/  BSSY.RECONVERGENT B2, `(.L_x_9) ;  /* 0x0000036000027945 */ /* 0x000fe80003800200 */
[----:B------:R-:W-:Y:S02]  /*0860*/  IMAD.IADD R7, R4, 0x1, -R7 ;  /* 0x0000000104077824 */ /* 0x000fe400078e0a07 */
[----:B------:R-:W-:Y:S02]  /*0870*/  VIADD R4, R10, 0xffffff81 ;  /* 0xffffff810a047836 */ /* 0x000fe40000000000 */
[----:B------:R-:W0:Y:S01]  /*0880*/  MUFU.RCP R8, R7 ;  /* 0x0000000700087308 */ /* 0x000e220000001000 */
[----:B------:R-:W-:Y:S01]  /*0890*/  FADD.FTZ R9, -R7, -RZ ;  /* 0x800000ff07097221 */ /* 0x000fe20000010100 */
[C---:B------:R-:W-:Y:S01]  /*08a0*/  IMAD R0, R4.reuse, -0x800000, R3 ;  /* 0xff80000004007824 */ /* 0x040fe200078e0203 */
[----:B------:R-:W-:-:S04]  /*08b0*/  IADD3 R5, PT, PT, R4, 0x7f, -R5 ;  /* 0x0000007f04057810 */ /* 0x000fc80007ffe805 */
[----:B------:R-:W-:Y:S01]  /*08c0*/  IADD3 R5, PT, PT, R5, R6, RZ ;  /* 0x0000000605057210 */ /* 0x000fe20007ffe0ff */
[----:B0-----:R-:W-:-:S04]  /*08d0*/  FFMA R11, R8, R9, 1 ;  /* 0x3f800000080b7423 */ /* 0x001fc80000000009 */
[----:B------:R-:W-:-:S04]  /*08e0*/  FFMA R10, R8, R11, R8 ;  /* 0x0000000b080a7223 */ /* 0x000fc80000000008 */
[----:B------:R-:W-:-:S04]  /*08f0*/  FFMA R3, R0, R10, RZ ;  /* 0x0000000a00037223 */ /* 0x000fc800000000ff */
[----:B------:R-:W-:-:S04]  /*0900*/  FFMA R8, R9, R3, R0 ;  /* 0x0000000309087223 */ /* 0x000fc80000000000 */
[----:B------:R-:W-:-:S04]  /*0910*/  FFMA R11, R10, R8, R3 ;  /* 0x000000080a0b7223 */ /* 0x000fc80000000003 */
[----:B------:R-:W-:-:S04]  /*0920*/  FFMA R8, R9, R11, R0 ;  /* 0x0000000b09087223 */ /* 0x000fc80000000000 */
[----:B------:R-:W-:-:S05]  /*0930*/  FFMA R3, R10, R8, R11 ;  /* 0x000000080a037223 */ /* 0x000fca000000000b */
[----:B------:R-:W-:-:S04]  /*0940*/  SHF.R.U32.HI R0, RZ, 0x17, R3 ;  /* 0x00000017ff007819 */ /* 0x000fc80000011603 */
[----:B------:R-:W-:-:S05]  /*0950*/  LOP3.LUT R0, R0, 0xff, RZ, 0xc0, !PT ;  /* 0x000000ff00007812 */ /* 0x000fca00078ec0ff */
[----:B------:R-:W-:-:S04]  /*0960*/  IMAD.IADD R6, R0, 0x1, R5 ;  /* 0x0000000100067824 */ /* 0x000fc800078e0205 */
[----:B------:R-:W-:-:S05]  /*0970*/  VIADD R0, R6, 0xffffffff ;  /* 0xffffffff06007836 */ /* 0x000fca0000000000 */
[----:B------:R-:W-:-:S13]  /*0980*/  ISETP.GE.U32.AND P0, PT, R0, 0xfe, PT ;  /* 0x000000fe0000780c */ /* 0x000fda0003f06070 */
[----:B------:R-:W-:Y:S05]  /*0990*/  @!P0 BRA `(.L_x_10) ;  /* 0x0000000000808947 */ /* 0x000fea0003800000 */
[----:B------:R-:W-:-:S13]  /*09a0*/  ISETP.GT.AND P0, PT, R6, 0xfe, PT ;  /* 0x000000fe0600780c */ /* 0x000fda0003f04270 */
[----:B------:R-:W-:Y:S05]  /*09b0*/  @P0 BRA `(.L_x_11) ;  /* 0x00000000006c0947 */ /* 0x000fea0003800000 */
[----:B------:R-:W-:-:S13]  /*09c0*/  ISETP.GE.AND P0, PT, R6, 0x1, PT ;  /* 0x000000010600780c */ /* 0x000fda0003f06270 */
[----:B------:R-:W-:Y:S05]  /*09d0*/  @P0 BRA `(.L_x_12) ;  /* 0x0000000000740947 */ /* 0x000fea0003800000 */
[----:B------:R-:W-:Y:S02]  /*09e0*/  ISETP.GE.AND P0, PT, R6, -0x18, PT ;  /* 0xffffffe80600780c */ /* 0x000fe40003f06270 */
[----:B------:R-:W-:-:S11]  /*09f0*/  LOP3.LUT R3, R3, 0x80000000, RZ, 0xc0, !PT ;  /* 0x8000000003037812 */ /* 0x000fd600078ec0ff */
[----:B------:R-:W-:Y:S05]  /*0a00*/  @!P0 BRA `(.L_x_12) ;  /* 0x0000000000688947 */ /* 0x000fea0003800000 */
[-CC-:B------:R-:W-:Y:S01]  /*0a10*/  FFMA.RZ R0, R10, R8.reuse, R11.reuse ;  /* 0x000000080a007223 */ /* 0x180fe2000000c00b */
[----:B------:R-:W-:Y:S02]  /*0a20*/  VIADD R7, R6, 0x20 ;  /* 0x0000002006077836 */ /* 0x000fe40000000000 */
[-CC-:B------:R-:W-:Y:S01]  /*0a30*/  FFMA.RM R5, R10, R8.reuse, R11.reuse ;  /* 0x000000080a057223 */ /* 0x180fe2000000400b */
[----:B------:R-:W-:Y:S02]  /*0a40*/  ISETP.NE.AND P2, PT, R6, RZ, PT ;  /* 0x000000ff0600720c */ /* 0x000fe40003f45270 */
[----:B------:R-:W-:Y:S01]  /*0a50*/  LOP3.LUT R4, R0, 0x7fffff, RZ, 0xc0, !PT ;  /* 0x007fffff00047812 */ /* 0x000fe200078ec0ff */
[----:B------:R-:W-:Y:S01]  /*0a60*/  FFMA.RP R0, R10, R8, R11 ;  /* 0x000000080a007223 */ /* 0x000fe2000000800b */
[----:B------:R-:W-:Y:S01]  /*0a70*/  ISETP.NE.AND P1, PT, R6, RZ, PT ;  /* 0x000000ff0600720c */ /* 0x000fe20003f25270 */
[----:B------:R-:W-:Y:S01]  /*0a80*/  IMAD.MOV R6, RZ, RZ, -R6 ;  /* 0x000000ffff067224 */ /* 0x000fe200078e0a06 */
[----:B------:R-:W-:-:S02]  /*0a90*/  LOP3.LUT R4, R4, 0x800000, RZ, 0xfc, !PT ;  /* 0x0080000004047812 */ /* 0x000fc400078efcff */
[----:B------:R-:W-:Y:S02]  /*0aa0*/  FSETP.NEU.FTZ.AND P0, PT, R0, R5, PT ;  /* 0x000000050000720b */ /* 0x000fe40003f1d000 */
[----:B------:R-:W-:Y:S02]  /*0ab0*/  SHF.L.U32 R7, R4, R7, RZ ;  /* 0x0000000704077219 */ /* 0x000fe400000006ff */
[----:B------:R-:W-:Y:S02]  /*0ac0*/  SEL R5, R6, RZ, P2 ;  /* 0x000000ff06057207 */ /* 0x000fe40001000000 */
[----:B------:R-:W-:Y:S02]  /*0ad0*/  ISETP.NE.AND P1, PT, R7, RZ, P1 ;  /* 0x000000ff0700720c */ /* 0x000fe40000f25270 */
[----:B------:R-:W-:Y:S02]  /*0ae0*/  SHF.R.U32.HI R5, RZ, R5, R4 ;  /* 0x00000005ff057219 */ /* 0x000fe40000011604 */
[----:B------:R-:W-:-:S02]  /*0af0*/  PLOP3.LUT P0, PT, P0, P1, PT, 0xf8, 0x8f ;  /* 0x00000000008f781c */ /* 0x000fc40000703f70 */
[----:B------:R-:W-:Y:S02]  /*0b00*/  SHF.R.U32.HI R7, RZ, 0x1, R5 ;  /* 0x00000001ff077819 */ /* 0x000fe40000011605 */
[----:B------:R-:W-:-:S04]  /*0b10*/  SEL R0, RZ, 0x1, !P0 ;  /* 0x00000001ff007807 */ /* 0x000fc80004000000 */
[----:B------:R-:W-:-:S04]  /*0b20*/  LOP3.LUT R0, R0, 0x1, R7, 0xf8, !PT ;  /* 0x0000000100007812 */ /* 0x000fc800078ef807 */
[----:B------:R-:W-:-:S05]  /*0b30*/  LOP3.LUT R0, R0, R5, RZ, 0xc0, !PT ;  /* 0x0000000500007212 */ /* 0x000fca00078ec0ff */
[----:B------:R-:W-:-:S05]  /*0b40*/  IMAD.IADD R0, R7, 0x1, R0 ;  /* 0x0000000107007824 */ /* 0x000fca00078e0200 */
[----:B------:R-:W-:Y:S01]  /*0b50*/  LOP3.LUT R3, R0, R3, RZ, 0xfc, !PT ;  /* 0x0000000300037212 */ /* 0x000fe200078efcff */
[----:B------:R-:W-:Y:S06]  /*0b60*/  BRA `(.L_x_12) ;  /* 0x0000000000107947 */ /* 0x000fec0003800000 */
.L_x_11:
[----:B------:R-:W-:-:S04]  /*0b70*/  LOP3.LUT R3, R3, 0x80000000, RZ, 0xc0, !PT ;  /* 0x8000000003037812 */ /* 0x000fc800078ec0ff */
[----:B------:R-:W-:Y:S01]  /*0b80*/  LOP3.LUT R3, R3, 0x7f800000, RZ, 0xfc, !PT ;  /* 0x7f80000003037812 */ /* 0x000fe200078efcff */
[----:B------:R-:W-:Y:S06]  /*0b90*/  BRA `(.L_x_12) ;  /* 0x0000000000047947 */ /* 0x000fec0003800000 */
.L_x_10:
[----:B------:R-:W-:-:S07]  /*0ba0*/  IMAD R3, R5, 0x800000, R3 ;  /* 0x0080000005037824 */ /* 0x000fce00078e0203 */
.L_x_12:
[----:B------:R-:W-:Y:S05]  /*0bb0*/  BSYNC.RECONVERGENT B2 ;  /* 0x0000000000027941 */ /* 0x000fea0003800200 */
.L_x_9:
[----:B------:R-:W-:Y:S05]  /*0bc0*/  BRA `(.L_x_13) ;  /* 0x0000000000207947 */ /* 0x000fea0003800000 */
.L_x_8:
[----:B------:R-:W-:-:S04]  /*0bd0*/  LOP3.LUT R3, R4, 0x80000000, R3, 0x48, !PT ;  /* 0x8000000004037812 */ /* 0x000fc800078e4803 */
[----:B------:R-:W-:Y:S01]  /*0be0*/  LOP3.LUT R3, R3, 0x7f800000, RZ, 0xfc, !PT ;  /* 0x7f80000003037812 */ /* 0x000fe200078efcff */
[----:B------:R-:W-:Y:S06]  /*0bf0*/  BRA `(.L_x_13) ;  /* 0x0000000000147947 */ /* 0x000fec0003800000 */
.L_x_7:
[----:B------:R-:W-:Y:S01]  /*0c00*/  LOP3.LUT R3, R4, 0x80000000, R3, 0x48, !PT ;  /* 0x8000000004037812 */ /* 0x000fe200078e4803 */
[----:B------:R-:W-:Y:S06]  /*0c10*/  BRA `(.L_x_13) ;  /* 0x00000000000c7947 */ /* 0x000fec0003800000 */
.L_x_6:
[----:B------:R-:W0:Y:S01]  /*0c20*/  MUFU.RSQ R3, -QNAN ;  /* 0xffc0000000037908 */ /* 0x000e220000001400 */
[----:B------:R-:W-:Y:S05]  /*0c30*/  BRA `(.L_x_13) ;  /* 0x0000000000047947 */ /* 0x000fea0003800000 */
.L_x_5:
[----:B------:R-:W-:-:S07]  /*0c40*/  FADD.FTZ R3, R3, R0 ;  /* 0x0000000003037221 */ /* 0x000fce0000010000 */
.L_x_13:
[----:B------:R-:W-:Y:S05]  /*0c50*/  BSYNC.RECONVERGENT B1 ;  /* 0x0000000000017941 */ /* 0x000fea0003800200 */
.L_x_3:
[----:B0-----:R-:W-:Y:S02]  /*0c60*/  IMAD.MOV.U32 R9, RZ, RZ, R3 ;  /* 0x000000ffff097224 */ /* 0x001fe400078e0003 */
[----:B------:R-:W-:-:S04]  /*0c70*/  IMAD.MOV.U32 R3, RZ, RZ, 0x0 ;  /* 0x00000000ff037424 */ /* 0x000fc800078e00ff */
[----:B------:R-:W-:Y:S05]  /*0c80*/  RET.REL.NODEC R2 `(_Z15ThreeDimPoissonPfS_S_fS_) ;  /* 0xfffffff002dc7950 */ /* 0x000fea0003c3ffff */
        .type           $_Z15ThreeDimPoissonPfS_S_fS_$__internal_accurate_pow,@function
        .size           $_Z15ThreeDimPoissonPfS_S_fS_$__internal_accurate_pow,(.L_x_17 - $_Z15ThreeDimPoissonPfS_S_fS_$__internal_accurate_pow)
$_Z15ThreeDimPoissonPfS_S_fS_$__internal_accurate_pow:
[----:B------:R-:W-:Y:S01]  /*0c90*/  DADD R20, -RZ, |R8| ;  /* 0x00000000ff147229 */ /* 0x000fe20000000508 */
[----:B------:R-:W-:Y:S01]  /*0ca0*/  IMAD.MOV.U32 R16, RZ, RZ, RZ ;  /* 0x000000ffff107224 */ /* 0x000fe200078e00ff */
[----:B------:R-:W-:Y:S01]  /*0cb0*/  UMOV UR4, 0x7d2cafe2 ;  /* 0x7d2cafe200047882 */ /* 0x000fe20000000000 */
[----:B------:R-:W-:Y:S01]  /*0cc0*/  IMAD.MOV.U32 R14, RZ, RZ, 0x41ad3b5a ;  /* 0x41ad3b5aff0e7424 */ /* 0x000fe200078e00ff */
[----:B------:R-:W-:Y:S01]  /*0cd0*/  UMOV UR5, 0x3eb0f5ff ;  /* 0x3eb0f5ff00057882 */ /* 0x000fe20000000000 */
[----:B------:R-:W-:Y:S01]  /*0ce0*/  IMAD.MOV.U32 R15, RZ, RZ, 0x3ed0f5d2 ;  /* 0x3ed0f5d2ff0f7424 */ /* 0x000fe200078e00ff */
[----:B------:R-:W-:Y:S01]  /*0cf0*/  UMOV UR6, 0x3b39803f ;  /* 0x3b39803f00067882 */ /* 0x000fe20000000000 */
[----:B------:R-:W-:-:S03]  /*0d00*/  UMOV UR7, 0x3c7abc9e ;  /* 0x3c7abc9e00077882 */ /* 0x000fc60000000000 */
[----:B------:R-:W-:Y:S01]  /*0d10*/  ISETP.GT.U32.AND P0, PT, R21, 0xfffff, PT ;  /* 0x000fffff1500780c */ /* 0x000fe20003f04070 */
[----:B------:R-:W-:Y:S01]  /*0d20*/  IMAD.MOV.U32 R12, RZ, RZ, R20 ;  /* 0x000000ffff0c7224 */ /* 0x000fe200078e0014 */
[----:B------:R-:W-:Y:S02]  /*0d30*/  MOV R10, R21 ;  /* 0x00000015000a7202 */ /* 0x000fe40000000f00 */
[----:B------:R-:W-:-:S09]  /*0d40*/  SHF.R.U32.HI R27, RZ, 0x14, R21 ;  /* 0x00000014ff1b7819 */ /* 0x000fd20000011615 */
[----:B------:R-:W-:-:S10]  /*0d50*/  @!P0 DMUL R22, R20, 1.80143985094819840000e+16 ;  /* 0x4350000014168828 */ /* 0x000fd40000000000 */
[----:B------:R-:W-:Y:S01]  /*0d60*/  @!P0 IMAD.MOV.U32 R10, RZ, RZ, R23 ;  /* 0x000000ffff0a8224 */ /* 0x000fe200078e0017 */
[----:B------:R-:W-:Y:S01]  /*0d70*/  @!P0 LEA.HI R27, R23, 0xffffffca, RZ, 0xc ;  /* 0xffffffca171b8811 */ /* 0x000fe200078f60ff */
[----:B------:R-:W-:-:S03]  /*0d80*/  @!P0 IMAD.MOV.U32 R12, RZ, RZ, R22 ;  /* 0x000000ffff0c8224 */ /* 0x000fc600078e0016 */
[----:B------:R-:W-:-:S04]  /*0d90*/  LOP3.LUT R10, R10, 0x800fffff, RZ, 0xc0, !PT ;  /* 0x800fffff0a0a7812 */ /* 0x000fc800078ec0ff */
[----:B------:R-:W-:-:S04]  /*0da0*/  LOP3.LUT R13, R10, 0x3ff00000, RZ, 0xfc, !PT ;  /* 0x3ff000000a0d7812 */ /* 0x000fc800078efcff */
[----:B------:R-:W-:-:S13]  /*0db0*/  ISETP.GE.U32.AND P1, PT, R13, 0x3ff6a09f, PT ;  /* 0x3ff6a09f0d00780c */ /* 0x000fda0003f26070 */
[----:B------:R-:W-:-:S04]  /*0dc0*/  @P1 VIADD R11, R13, 0xfff00000 ;  /* 0xfff000000d0b1836 */ /* 0x000fc80000000000 */
[----:B------:R-:W-:-:S06]  /*0dd0*/  @P1 IMAD.MOV.U32 R13, RZ, RZ, R11 ;  /* 0x000000ffff0d1224 */ /* 0x000fcc00078e000b */
[C---:B------:R-:W-:Y:S02]  /*0de0*/  DADD R18, R12.reuse, 1 ;  /* 0x3ff000000c127429 */ /* 0x040fe40000000000 */
[----:B------:R-:W-:-:S04]  /*0df0*/  DADD R12, R12, -1 ;  /* 0xbff000000c0c7429 */ /* 0x000fc80000000000 */
[----:B------:R-:W0:Y:S02]  /*0e00*/  MUFU.RCP64H R17, R19 ;  /* 0x0000001300117308 */ /* 0x000e240000001800 */
[----:B0-----:R-:W-:-:S08]  /*0e10*/  DFMA R10, -R18, R16, 1 ;  /* 0x3ff00000120a742b */ /* 0x001fd00000000110 */
[----:B------:R-:W-:-:S08]  /*0e20*/  DFMA R10, R10, R10, R10 ;  /* 0x0000000a0a0a722b */ /* 0x000fd0000000000a */
[----:B------:R-:W-:-:S08]  /*0e30*/  DFMA R16, R16, R10, R16 ;  /* 0x0000000a1010722b */ /* 0x000fd00000000010 */
[----:B------:R-:W-:-:S08]  /*0e40*/  DMUL R10, R12, R16 ;  /* 0x000000100c0a7228 */ /* 0x000fd00000000000 */
[----:B------:R-:W-:-:S08]  /*0e50*/  DFMA R10, R12, R16, R10 ;  /* 0x000000100c0a722b */ /* 0x000fd0000000000a */
[----:B------:R-:W-:-:S08]  /*0e60*/  DMUL R24, R10, R10 ;  /* 0x0000000a0a187228 */ /* 0x000fd00000000000 */
[----:B------:R-:W-:Y:S01]  /*0e70*/  DFMA R14, R24, UR4, R14 ;  /* 0x00000004180e7c2b */ /* 0x000fe2000800000e */
[----:B------:R-:W-:Y:S01]  /*0e80*/  UMOV UR4, 0x75488a3f ;  /* 0x75488a3f00047882 */ /* 0x000fe20000000000 */
[----:B------:R-:W-:-:S06]  /*0e90*/  UMOV UR5, 0x3ef3b20a ;  /* 0x3ef3b20a00057882 */ /* 0x000fcc0000000000 */
[----:B------:R-:W-:Y:S01]  /*0ea0*/  DFMA R18, R24, R14, UR4 ;  /* 0x0000000418127e2b */ /* 0x000fe2000800000e */
[----:B------:R-:W-:Y:S01]  /*0eb0*/  UMOV UR4, 0xe4faecd5 ;  /* 0xe4faecd500047882 */ /* 0x000fe20000000000 */
[----:B------:R-:W-:Y:S01]  /*0ec0*/  UMOV UR5, 0x3f1745cd ;  /* 0x3f1745cd00057882 */ /* 0x000fe20000000000 */
[----:B------:R-:W-:-:S05]  /*0ed0*/  DADD R14, R12, -R10 ;  /* 0x000000000c0e7229 */ /* 0x000fca000000080a */
[----:B------:R-:W-:Y:S01]  /*0ee0*/  DFMA R18, R24, R18, UR4 ;  /* 0x0000000418127e2b */ /* 0x000fe20008000012 */
[----:B------:R-:W-:Y:S01]  /*0ef0*/  UMOV UR4, 0x258a578b ;  /* 0x258a578b00047882 */ /* 0x000fe20000000000 */
[----:B------:R-:W-:Y:S01]  /*0f00*/  UMOV UR5, 0x3f3c71c7 ;  /* 0x3f3c71c700057882 */ /* 0x000fe20000000000 */
[----:B------:R-:W-:-:S05]  /*0f10*/  DADD R14, R14, R14 ;  /* 0x000000000e0e7229 */ /* 0x000fca000000000e */
[----:B------:R-:W-:Y:S01]  /*0f20*/  DFMA R18, R24, R18, UR4 ;  /* 0x0000000418127e2b */ /* 0x000fe20008000012 */
[----:B------:R-:W-:Y:S01]  /*0f30*/  UMOV UR4, 0x9242b910 ;  /* 0x9242b91000047882 */ /* 0x000fe20000000000 */
[----:B------:R-:W-:Y:S01]  /*0f40*/  UMOV UR5, 0x3f624924 ;  /* 0x3f62492400057882 */ /* 0x000fe20000000000 */
[----:B------:R-:W-:-:S05]  /*0f50*/  DFMA R14, R12, -R10, R14 ;  /* 0x8000000a0c0e722b */ /* 0x000fca000000000e */
[----:B------:R-:W-:Y:S01]  /*0f60*/  DFMA R18, R24, R18, UR4 ;  /* 0x0000000418127e2b */ /* 0x000fe20008000012 */
[----:B------:R-:W-:Y:S01]  /*0f70*/  UMOV UR4, 0x99999dfb ;  /* 0x99999dfb00047882 */ /* 0x000fe20000000000 */
[----:B------:R-:W-:Y:S01]  /*0f80*/  UMOV UR5, 0x3f899999 ;  /* 0x3f89999900057882 */ /* 0x000fe20000000000 */
[----:B------:R-:W-:-:S05]  /*0f90*/  DMUL R14, R16, R14 ;  /* 0x0000000e100e7228 */ /* 0x000fca0000000000 */
[----:B------:R-:W-:Y:S01]  /*0fa0*/  DFMA R18, R24, R18, UR4 ;  /* 0x0000000418127e2b */ /* 0x000fe20008000012 */
[----:B------:R-:W-:Y:S01]  /*0fb0*/  UMOV UR4, 0x55555555 ;  /* 0x5555555500047882 */ /* 0x000fe20000000000 */
[----:B------:R-:W-:-:S03]  /*0fc0*/  UMOV UR5, 0x3fb55555 ;  /* 0x3fb5555500057882 */ /* 0x000fc60000000000 */
[----:B------:R-:W-:Y:S01]  /*0fd0*/  IADD3 R23, PT, PT, R15, 0x100000, RZ ;  /* 0x001000000f177810 */ /* 0x000fe20007ffe0ff */
[----:B------:R-:W-:Y:S02]  /*0fe0*/  IMAD.MOV.U32 R22, RZ, RZ, R14 ;  /* 0x000000ffff167224 */ /* 0x000fe400078e000e */
[----:B------:R-:W-:-:S08]  /*0ff0*/  DFMA R12, R24, R18, UR4 ;  /* 0x00000004180c7e2b */ /* 0x000fd00008000012 */
[----:B------:R-:W-:Y:S01]  /*1000*/  DADD R16, -R12, UR4 ;  /* 0x000000040c107e29 */ /* 0x000fe20008000100 */
[----:B------:R-:W-:Y:S01]  /*1010*/  UMOV UR4, 0xb9e7b0 ;  /* 0x00b9e7b000047882 */ /* 0x000fe20000000000 */
[----:B------:R-:W-:-:S06]  /*1020*/  UMOV UR5, 0x3c46a4cb ;  /* 0x3c46a4cb00057882 */ /* 0x000fcc0000000000 */
[----:B------:R-:W-:Y:S02]  /*1030*/  DFMA R16, R24, R18, R16 ;  /* 0x000000121810722b */ /* 0x000fe40000000010 */
[----:B------:R-:W-:-:S08]  /*1040*/  DMUL R18, R10, R10 ;  /* 0x0000000a0a127228 */ /* 0x000fd00000000000 */
[C---:B------:R-:W-:Y:S02]  /*1050*/  DFMA R20, R10.reuse, R10, -R18 ;  /* 0x0000000a0a14722b */ /* 0x040fe40000000812 */
[----:B------:R-:W-:-:S06]  /*1060*/  DMUL R24, R10, R18 ;  /* 0x000000120a187228 */ /* 0x000fcc0000000000 */
[----:B------:R-:W-:Y:S02]  /*1070*/  DFMA R20, R10, R22, R20 ;  /* 0x000000160a14722b */ /* 0x000fe40000000014 */
[----:B------:R-:W-:Y:S01]  /*1080*/  DADD R22, R16, -UR4 ;  /* 0x8000000410167e29 */ /* 0x000fe20008000000 */
[----:B------:R-:W-:Y:S01]  /*1090*/  UMOV UR4, 0x80000000 ;  /* 0x8000000000047882 */ /* 0x000fe20000000000 */
[----:B------:R-:W-:Y:S01]  /*10a0*/  DFMA R16, R10, R18, -R24 ;  /* 0x000000120a10722b */ /* 0x000fe20000000818 */
[----:B------:R-:W-:-:S07]  /*10b0*/  UMOV UR5, 0x43300000 ;  /* 0x4330000000057882 */ /* 0x000fce0000000000 */
[----:B------:R-:W-:Y:S02]  /*10c0*/  DFMA R16, R14, R18, R16 ;  /* 0x000000120e10722b */ /* 0x000fe40000000010 */
[----:B------:R-:W-:-:S06]  /*10d0*/  DADD R18, R12, R22 ;  /* 0x000000000c127229 */ /* 0x000fcc0000000016 */
[----:B------:R-:W-:Y:S02]  /*10e0*/  DFMA R16, R10, R20, R16 ;  /* 0x000000140a10722b */ /* 0x000fe40000000010 */
[----:B------:R-:W-:Y:S02]  /*10f0*/  DADD R20, R12, -R18 ;  /* 0x000000000c147229 */ /* 0x000fe40000000812 */
[----:B------:R-:W-:-:S06]  /*1100*/  DMUL R12, R18, R24 ;  /* 0x00000018120c7228 */ /* 0x000fcc0000000000 */
[----:B------:R-:W-:Y:S02]  /*1110*/  DADD R22, R22, R20 ;  /* 0x0000000016167229 */ /* 0x000fe40000000014 */
[----:B------:R-:W-:-:S08]  /*1120*/  DFMA R20, R18, R24, -R12 ;  /* 0x000000181214722b */ /* 0x000fd0000000080c */
[----:B------:R-:W-:-:S08]  /*1130*/  DFMA R16, R18, R16, R20 ;  /* 0x000000101210722b */ /* 0x000fd00000000014 */
[----:B------:R-:W-:-:S08]  /*1140*/  DFMA R22, R22, R24, R16 ;  /* 0x000000181616722b */ /* 0x000fd00000000010 */
[----:B------:R-:W-:-:S08]  /*1150*/  DADD R16, R12, R22 ;  /* 0x000000000c107229 */ /* 0x000fd00000000016 */
[--C-:B------:R-:W-:Y:S02]  /*1160*/  DADD R18, R10, R16.reuse ;  /* 0x000000000a127229 */ /* 0x100fe40000000010 */
[----:B------:R-:W-:-:S06]  /*1170*/  DADD R12, R12, -R16 ;  /* 0x000000000c0c7229 */ /* 0x000fcc0000000810 */
[----:B------:R-:W-:Y:S02]  /*1180*/  DADD R10, R10, -R18 ;  /* 0x000000000a0a7229 */ /* 0x000fe40000000812 */
[----:B------:R-:W-:-:S06]  /*1190*/  DADD R12, R22, R12 ;  /* 0x00000000160c7229 */ /* 0x000fcc000000000c */
[----:B------:R-:W-:-:S08]  /*11a0*/  DADD R10, R16, R10 ;  /* 0x00000000100a7229 */ /* 0x000fd0000000000a */
[----:B------:R-:W-:Y:S01]  /*11b0*/  DADD R10, R12, R10 ;  /* 0x000000000c0a7229 */ /* 0x000fe2000000000a */
[C---:B------:R-:W-:Y:S02]  /*11c0*/  VIADD R12, R27.reuse, 0xfffffc01 ;  /* 0xfffffc011b0c7836 */ /* 0x040fe40000000000 */
[----:B------:R-:W-:Y:S02]  /*11d0*/  @P1 VIADD R12, R27, 0xfffffc02 ;  /* 0xfffffc021b0c1836 */ /* 0x000fe40000000000 */
[----:B------:R-:W-:-:S03]  /*11e0*/  IMAD.MOV.U32 R13, RZ, RZ, 0x43300000 ;  /* 0x43300000ff0d7424 */ /* 0x000fc600078e00ff */
[----:B------:R-:W-:Y:S01]  /*11f0*/  DADD R16, R14, R10 ;  /* 0x000000000e107229 */ /* 0x000fe2000000000a */
[----:B------:R-:W-:-:S06]  /*1200*/  LOP3.LUT R12, R12, 0x80000000, RZ, 0x3c, !PT ;  /* 0x800000000c0c7812 */ /* 0x000fcc00078e3cff */
[----:B------:R-:W-:Y:S01]  /*1210*/  DADD R12, R12, -UR4 ;  /* 0x800000040c0c7e29 */ /* 0x000fe20008000000 */
[----:B------:R-:W-:Y:S01]  /*1220*/  UMOV UR4, 0xfefa39ef ;  /* 0xfefa39ef00047882 */ /* 0x000fe20000000000 */
[----:B------:R-:W-:Y:S01]  /*1230*/  DADD R14, R18, R16 ;  /* 0x00000000120e7229 */ /* 0x000fe20000000010 */
[----:B------:R-:W-:-:S07]  /*1240*/  UMOV UR5, 0x3fe62e42 ;  /* 0x3fe62e4200057882 */ /* 0x000fce0000000000 */
[--C-:B------:R-:W-:Y:S02]  /*1250*/  DFMA R10, R12, UR4, R14.reuse ;  /* 0x000000040c0a7c2b */ /* 0x100fe4000800000e */
[----:B------:R-:W-:-:S06]  /*1260*/  DADD R20, R18, -R14 ;  /* 0x0000000012147229 */ /* 0x000fcc000000080e */
[----:B------:R-:W-:Y:S02]  /*1270*/  DFMA R18, R12, -UR4, R10 ;  /* 0x800000040c127c2b */ /* 0x000fe4000800000a */
[----:B------:R-:W-:-:S06]  /*1280*/  DADD R20, R16, R20 ;  /* 0x0000000010147229 */ /* 0x000fcc0000000014 */
[----:B------:R-:W-:-:S08]  /*1290*/  DADD R18, -R14, R18 ;  /* 0x000000000e127229 */ /* 0x000fd00000000112 */
[----:B------:R-:W-:-:S08]  /*12a0*/  DADD R18, R20, -R18 ;  /* 0x0000000014127229 */ /* 0x000fd00000000812 */
[----:B------:R-:W-:-:S08]  /*12b0*/  DFMA R18, R12, UR6, R18 ;  /* 0x000000060c127c2b */ /* 0x000fd00008000012 */
[----:B------:R-:W-:-:S08]  /*12c0*/  DADD R12, R10, R18 ;  /* 0x000000000a0c7229 */ /* 0x000fd00000000012 */
[----:B------:R-:W-:Y:S02]  /*12d0*/  DADD R10, R10, -R12 ;  /* 0x000000000a0a7229 */ /* 0x000fe4000000080c */
[----:B------:R-:W-:-:S06]  /*12e0*/  DMUL R16, R12, 2 ;  /* 0x400000000c107828 */ /* 0x000fcc0000000000 */
[----:B------:R-:W-:Y:S02]  /*12f0*/  DADD R18, R18, R10 ;  /* 0x0000000012127229 */ /* 0x000fe4000000000a */
[----:B------:R-:W-:Y:S01]  /*1300*/  DFMA R12, R12, 2, -R16 ;  /* 0x400000000c0c782b */ /* 0x000fe20000000810 */
[----:B------:R-:W-:Y:S02]  /*1310*/  IMAD.MOV.U32 R10, RZ, RZ, 0x652b82fe ;  /* 0x652b82feff0a7424 */ /* 0x000fe400078e00ff */
[----:B------:R-:W-:-:S05]  /*1320*/  IMAD.MOV.U32 R11, RZ, RZ, 0x3ff71547 ;  /* 0x3ff71547ff0b7424 */ /* 0x000fca00078e00ff */
[----:B------:R-:W-:-:S08]  /*1330*/  DFMA R18, R18, 2, R12 ;  /* 0x400000001212782b */ /* 0x000fd0000000000c */
[----:B------:R-:W-:-:S08]  /*1340*/  DADD R12, R16, R18 ;  /* 0x00000000100c7229 */ /* 0x000fd00000000012 */
[----:B------:R-:W-:Y:S02]  /*1350*/  DFMA R10, R12, R10, 6.75539944105574400000e+15 ;  /* 0x433800000c0a742b */ /* 0x000fe4000000000a */
[----:B------:R-:W-:Y:S01]  /*1360*/  FSETP.GEU.AND P0, PT, |R13|, 4.1917929649353027344, PT ;  /* 0x4086232b0d00780b */ /* 0x000fe20003f0e200 */
[----:B------:R-:W-:-:S05]  /*1370*/  DADD R16, R16, -R12 ;  /* 0x0000000010107229 */ /* 0x000fca000000080c */
[----:B------:R-:W-:-:S03]  /*1380*/  DADD R14, R10, -6.75539944105574400000e+15 ;  /* 0xc33800000a0e7429 */ /* 0x000fc60000000000 */
[----:B------:R-:W-:-:S05]  /*1390*/  DADD R18, R18, R16 ;  /* 0x0000000012127229 */ /* 0x000fca0000000010 */
[----:B------:R-:W-:Y:S01]  /*13a0*/  DFMA R20, R14, -UR4, R12 ;  /* 0x800000040e147c2b */ /* 0x000fe2000800000c */
[----:B------:R-:W-:Y:S01]  /*13b0*/  UMOV UR4, 0x3b39803f ;  /* 0x3b39803f00047882 */ /* 0x000fe20000000000 */
[----:B------:R-:W-:-:S06]  /*13c0*/  UMOV UR5, 0x3c7abc9e ;  /* 0x3c7abc9e00057882 */ /* 0x000fcc0000000000 */
[----:B------:R-:W-:Y:S01]  /*13d0*/  DFMA R14, R14, -UR4, R20 ;  /* 0x800000040e0e7c2b */ /* 0x000fe20008000014 */
[----:B------:R-:W-:Y:S01]  /*13e0*/  UMOV UR4, 0x69ce2bdf ;  /* 0x69ce2bdf00047882 */ /* 0x000fe20000000000 */
[----:B------:R-:W-:Y:S01]  /*13f0*/  IMAD.MOV.U32 R20, RZ, RZ, -0x35dec16 ;  /* 0xfca213eaff147424 */ /* 0x000fe200078e00ff */
[----:B------:R-:W-:Y:S01]  /*1400*/  UMOV UR5, 0x3e5ade15 ;  /* 0x3e5ade1500057882 */ /* 0x000fe20000000000 */
[----:B------:R-:W-:-:S06]  /*1410*/  IMAD.MOV.U32 R21, RZ, RZ, 0x3e928af3 ;  /* 0x3e928af3ff157424 */ /* 0x000fcc00078e00ff */
[----:B------:R-:W-:Y:S01]  /*1420*/  DFMA R20, R14, UR4, R20 ;  /* 0x000000040e147c2b */ /* 0x000fe20008000014 */
[----:B------:R-:W-:Y:S01]  /*1430*/  UMOV UR4, 0x62401315 ;  /* 0x6240131500047882 */ /* 0x000fe20000000000 */
[----:B------:R-:W-:-:S06]  /*1440*/  UMOV UR5, 0x3ec71dee ;  /* 0x3ec71dee00057882 */ /* 0x000fcc0000000000 */
[----:B------:R-:W-:Y:S01]  /*1450*/  DFMA R20, R14, R20, UR4 ;  /* 0x000000040e147e2b */ /* 0x000fe20008000014 */
        /* <DEDUP_REMOVED lines=20> */
[----:B------:R-:W-:-:S08]  /*15a0*/  DFMA R20, R14, R20, UR4 ;  /* 0x000000040e147e2b */ /* 0x000fd00008000014 */
[----:B------:R-:W-:-:S08]  /*15b0*/  DFMA R20, R14, R20, 1 ;  /* 0x3ff000000e14742b */ /* 0x000fd00000000014 */
[----:B------:R-:W-:-:S10]  /*15c0*/  DFMA R14, R14, R20, 1 ;  /* 0x3ff000000e0e742b */ /* 0x000fd40000000014 */
[----:B------:R-:W-:Y:S01]  /*15d0*/  LEA R17, R10, R15, 0x14 ;  /* 0x0000000f0a117211 */ /* 0x000fe200078ea0ff */
[----:B------:R-:W-:Y:S01]  /*15e0*/  IMAD.MOV.U32 R16, RZ, RZ, R14 ;  /* 0x000000ffff107224 */ /* 0x000fe200078e000e */
[----:B------:R-:W-:Y:S06]  /*15f0*/  @!P0 BRA `(.L_x_14) ;  /* 0x0000000000348947 */ /* 0x000fec0003800000 */
[----:B------:R-:W-:Y:S01]  /*1600*/  FSETP.GEU.AND P1, PT, |R13|, 4.2275390625, PT ;  /* 0x408748000d00780b */ /* 0x000fe20003f2e200 */
[C---:B------:R-:W-:Y:S02]  /*1610*/  DADD R16, R12.reuse, +INF ;  /* 0x7ff000000c107429 */ /* 0x040fe40000000000 */
[----:B------:R-:W-:-:S08]  /*1620*/  DSETP.GEU.AND P0, PT, R12, RZ, PT ;  /* 0x000000ff0c00722a */ /* 0x000fd00003f0e000 */
[----:B------:R-:W-:Y:S02]  /*1630*/  FSEL R16, R16, RZ, P0 ;  /* 0x000000ff10107208 */ /* 0x000fe40000000000 */
[----:B------:R-:W-:Y:S01]  /*1640*/  FSEL R17, R17, RZ, P0 ;  /* 0x000000ff11117208 */ /* 0x000fe20000000000 */
[----:B------:R-:W-:Y:S06]  /*1650*/  @P1 BRA `(.L_x_14) ;  /* 0x00000000001c1947 */ /* 0x000fec0003800000 */
[----:B------:R-:W-:Y:S01]  /*1660*/  LEA.HI R11, R10, R10, RZ, 0x1 ;  /* 0x0000000a0a0b7211 */ /* 0x000fe200078f08ff */
[----:B------:R-:W-:-:S03]  /*1670*/  IMAD.MOV.U32 R16, RZ, RZ, RZ ;  /* 0x000000ffff107224 */ /* 0x000fc600078e00ff */
[----:B------:R-:W-:-:S05]  /*1680*/  SHF.R.S32.HI R11, RZ, 0x1, R11 ;  /* 0x00000001ff0b7819 */ /* 0x000fca000001140b */
[----:B------:R-:W-:Y:S02]  /*1690*/  IMAD.IADD R10, R10, 0x1, -R11 ;  /* 0x000000010a0a7824 */ /* 0x000fe400078e0a0b */
[----:B------:R-:W-:-:S03]  /*16a0*/  IMAD R15, R11, 0x100000, R15 ;  /* 0x001000000b0f7824 */ /* 0x000fc600078e020f */
[----:B------:R-:W-:-:S06]  /*16b0*/  LEA R17, R10, 0x3ff00000, 0x14 ;  /* 0x3ff000000a117811 */ /* 0x000fcc00078ea0ff */
[----:B------:R-:W-:-:S11]  /*16c0*/  DMUL R16, R14, R16 ;  /* 0x000000100e107228 */ /* 0x000fd60000000000 */
.L_x_14:
[----:B------:R-:W-:Y:S01]  /*16d0*/  DFMA R18, R18, R16, R16 ;  /* 0x000000101212722b */ /* 0x000fe20000000010 */
[----:B------:R-:W-:Y:S01]  /*16e0*/  IMAD.MOV.U32 R10, RZ, RZ, R0 ;  /* 0x000000ffff0a7224 */ /* 0x000fe200078e0000 */
[----:B------:R-:W-:Y:S01]  /*16f0*/  DSETP.NEU.AND P0, PT, |R16|, +INF , PT ;  /* 0x7ff000001000742a */ /* 0x000fe20003f0d200 */
[----:B------:R-:W-:-:S07]  /*1700*/  IMAD.MOV.U32 R11, RZ, RZ, 0x0 ;  /* 0x00000000ff0b7424 */ /* 0x000fce00078e00ff */
[----:B------:R-:W-:Y:S02]  /*1710*/  FSEL R14, R16, R18, !P0 ;  /* 0x00000012100e7208 */ /* 0x000fe40004000000 */
[----:B------:R-:W-:Y:S01]  /*1720*/  FSEL R15, R17, R19, !P0 ;  /* 0x00000013110f7208 */ /* 0x000fe20004000000 */
[----:B------:R-:W-:Y:S06]  /*1730*/  RET.REL.NODEC R10 `(_Z15ThreeDimPoissonPfS_S_fS_) ;  /* 0xffffffe80a307950 */ /* 0x000fec0003c3ffff */
.L_x_15:
[----:B------:R-:W-:-:S00]  /*1740*/  BRA `(.L_x_15) ;  /* 0xfffffffc00fc7947 */ /* 0x000fc0000383ffff */
[----:B------:R-:W-:-:S00]  /*1750*/  NOP ;  /* 0x0000000000007918 */ /* 0x000fc00000000000 */
        /* <DEDUP_REMOVED lines=10> */
.L_x_17:


//--------------------- .nv.shared.reserved.0     --------------------------
	.section	.nv.shared.reserved.0,"aw",@nobits
	.weak		__nv_reservedSMEM_offset_0_alias
	.size		__nv_reservedSMEM_offset_0_alias, 0, 64
	.other		__nv_reservedSMEM_offset_0_alias,@"STO_CUDA_RESERVED_SHARED STV_DEFAULT"
__nv_reservedSMEM_offset_0_alias:
	.zero		0
	.zero		64


//--------------------- .nv.constant0._Z15ThreeDimPoissonPfS_S_fS_ --------------------------
	.section	.nv.constant0._Z15ThreeDimPoissonPfS_S_fS_,"a",@progbits
	.sectionflags	@""
	.align	4
.nv.constant0._Z15ThreeDimPoissonPfS_S_fS_:
	.zero		936


//--------------------- SYMBOLS --------------------------

	.type		.nv.reservedSmem.offset0,@object
	.size		.nv.reservedSmem.offset0,0x4
